	.headerflags	@"EF_CUDA_TEXMODE_UNIFIED EF_CUDA_64BIT_ADDRESS EF_CUDA_ACCELERATORS EF_CUDA_SM90 EF_CUDA_VIRTUAL_SM(EF_CUDA_SM90)"
	.elftype	@"ET_EXEC"


//--------------------- .nv.info                  --------------------------
	.section	.nv.info,"",@"SHT_CUDA_INFO"
	.align	4


	//----- nvinfo : EIATTR_REGCOUNT
	.align		4
        /*0000*/ 	.byte	0x04, 0x2f
        /*0002*/ 	.short	(.L_1 - .L_0)
	.align		4
.L_0:
        /*0004*/ 	.word	index@(triton_poi_fused__unsafe_index_add_convolution_mul_sub_32)
        /*0008*/ 	.word	0x000000a0


	//----- nvinfo : EIATTR_MIN_STACK_SIZE
	.align		4
.L_1:
        /*000c*/ 	.byte	0x04, 0x12
        /*000e*/ 	.short	(.L_3 - .L_2)
	.align		4
.L_2:
        /*0010*/ 	.word	index@(triton_poi_fused__unsafe_index_add_convolution_mul_sub_32)
        /*0014*/ 	.word	0x00000000


	//----- nvinfo : EIATTR_FRAME_SIZE
	.align		4
.L_3:
        /*0018*/ 	.byte	0x04, 0x11
        /*001a*/ 	.short	(.L_5 - .L_4)
	.align		4
.L_4:
        /*001c*/ 	.word	index@(triton_poi_fused__unsafe_index_add_convolution_mul_sub_32)
        /*0020*/ 	.word	0x00000000


	//----- nvinfo : EIATTR_MIN_STACK_SIZE
	.align		4
.L_5:
        /*0024*/ 	.byte	0x04, 0x12
        /*0026*/ 	.short	(.L_7 - .L_6)
	.align		4
.L_6:
        /*0028*/ 	.word	index@(triton_poi_fused__unsafe_index_add_convolution_mul_sub_32)
        /*002c*/ 	.word	0x00000000
.L_7:


//--------------------- .nv.info.triton_poi_fused__unsafe_index_add_convolution_mul_sub_32 --------------------------
	.section	.nv.info.triton_poi_fused__unsafe_index_add_convolution_mul_sub_32,"",@"SHT_CUDA_INFO"
	.sectionflags	@""
	.align	4


	//----- nvinfo : EIATTR_CUDA_API_VERSION
	.align		4
        /*0000*/ 	.byte	0x04, 0x37
        /*0002*/ 	.short	(.L_9 - .L_8)
.L_8:
        /*0004*/ 	.word	0x0000007c


	//----- nvinfo : EIATTR_KPARAM_INFO
	.align		4
.L_9:
        /*0008*/ 	.byte	0x04, 0x17
        /*000a*/ 	.short	(.L_11 - .L_10)
.L_10:
        /*000c*/ 	.word	0x00000000
        /*0010*/ 	.short	0x000a
        /*0012*/ 	.short	0x004c
        /*0014*/ 	.byte	0x00, 0xf0, 0x11, 0x00


	//----- nvinfo : EIATTR_KPARAM_INFO
	.align		4
.L_11:
        /*0018*/ 	.byte	0x04, 0x17
        /*001a*/ 	.short	(.L_13 - .L_12)
.L_12:
        /*001c*/ 	.word	0x00000000
        /*0020*/ 	.short	0x0009
        /*0022*/ 	.short	0x0048
        /*0024*/ 	.byte	0x00, 0xf0, 0x11, 0x00


	//----- nvinfo : EIATTR_KPARAM_INFO
	.align		4
.L_13:
        /*0028*/ 	.byte	0x04, 0x17
        /*002a*/ 	.short	(.L_15 - .L_14)
.L_14:
        /*002c*/ 	.word	0x00000000
        /*0030*/ 	.short	0x0008
        /*0032*/ 	.short	0x0040
        /*0034*/ 	.byte	0x00, 0xf4, 0x21, 0x00


	//----- nvinfo : EIATTR_KPARAM_INFO
	.align		4
.L_15:
        /*0038*/ 	.byte	0x04, 0x17
        /*003a*/ 	.short	(.L_17 - .L_16)
.L_16:
        /*003c*/ 	.word	0x00000000
        /*0040*/ 	.short	0x0007
        /*0042*/ 	.short	0x0038
        /*0044*/ 	.byte	0x00, 0xf4, 0x21, 0x00


	//----- nvinfo : EIATTR_KPARAM_INFO
	.align		4
.L_17:
        /*0048*/ 	.byte	0x04, 0x17
        /*004a*/ 	.short	(.L_19 - .L_18)
.L_18:
        /*004c*/ 	.word	0x00000000
        /*0050*/ 	.short	0x0006
        /*0052*/ 	.short	0x0030
        /*0054*/ 	.byte	0x00, 0xf4, 0x21, 0x00


	//----- nvinfo : EIATTR_KPARAM_INFO
	.align		4
.L_19:
        /*0058*/ 	.byte	0x04, 0x17
        /*005a*/ 	.short	(.L_21 - .L_20)
.L_20:
        /*005c*/ 	.word	0x00000000
        /*0060*/ 	.short	0x0005
        /*0062*/ 	.short	0x0028
        /*0064*/ 	.byte	0x00, 0xf4, 0x21, 0x00


	//----- nvinfo : EIATTR_KPARAM_INFO
	.align		4
.L_21:
        /*0068*/ 	.byte	0x04, 0x17
        /*006a*/ 	.short	(.L_23 - .L_22)
.L_22:
        /*006c*/ 	.word	0x00000000
        /*0070*/ 	.short	0x0004
        /*0072*/ 	.short	0x0020
        /*0074*/ 	.byte	0x00, 0xf4, 0x21, 0x00


	//----- nvinfo : EIATTR_KPARAM_INFO
	.align		4
.L_23:
        /*0078*/ 	.byte	0x04, 0x17
        /*007a*/ 	.short	(.L_25 - .L_24)
.L_24:
        /*007c*/ 	.word	0x00000000
        /*0080*/ 	.short	0x0003
        /*0082*/ 	.short	0x0018
        /*0084*/ 	.byte	0x00, 0xf4, 0x21, 0x00


	//----- nvinfo : EIATTR_KPARAM_INFO
	.align		4
.L_25:
        /*0088*/ 	.byte	0x04, 0x17
        /*008a*/ 	.short	(.L_27 - .L_26)
.L_26:
        /*008c*/ 	.word	0x00000000
        /*0090*/ 	.short	0x0002
        /*0092*/ 	.short	0x0010
        /*0094*/ 	.byte	0x00, 0xf4, 0x21, 0x00


	//----- nvinfo : EIATTR_KPARAM_INFO
	.align		4
.L_27:
        /*0098*/ 	.byte	0x04, 0x17
        /*009a*/ 	.short	(.L_29 - .L_28)
.L_28:
        /*009c*/ 	.word	0x00000000
        /*00a0*/ 	.short	0x0001
        /*00a2*/ 	.short	0x0008
        /*00a4*/ 	.byte	0x00, 0xf4, 0x21, 0x00


	//----- nvinfo : EIATTR_KPARAM_INFO
	.align		4
.L_29:
        /*00a8*/ 	.byte	0x04, 0x17
        /*00aa*/ 	.short	(.L_31 - .L_30)
.L_30:
        /*00ac*/ 	.word	0x00000000
        /*00b0*/ 	.short	0x0000
        /*00b2*/ 	.short	0x0000
        /*00b4*/ 	.byte	0x00, 0xf4, 0x21, 0x00


	//----- nvinfo : EIATTR_SPARSE_MMA_MASK
	.align		4
.L_31:
        /*00b8*/ 	.byte	0x03, 0x50
        /*00ba*/ 	.short	0x0000


	//----- nvinfo : EIATTR_MAXREG_COUNT
	.align		4
        /*00bc*/ 	.byte	0x03, 0x1b
        /*00be*/ 	.short	0x00ff


	//----- nvinfo : EIATTR_EXIT_INSTR_OFFSETS
	.align		4
        /*00c0*/ 	.byte	0x04, 0x1c
        /*00c2*/ 	.short	(.L_33 - .L_32)


	//   ....[0]....
.L_32:
        /*00c4*/ 	.word	0x00003240


	//   ....[1]....
        /*00c8*/ 	.word	0x00003260


	//----- nvinfo : EIATTR_REQNTID
	.align		4
.L_33:
        /*00cc*/ 	.byte	0x04, 0x10
        /*00ce*/ 	.short	(.L_35 - .L_34)
.L_34:
        /*00d0*/ 	.word	0x00000100
        /*00d4*/ 	.word	0x00000001
        /*00d8*/ 	.word	0x00000001


	//----- nvinfo : EIATTR_CBANK_PARAM_SIZE
	.align		4
.L_35:
        /*00dc*/ 	.byte	0x03, 0x19
        /*00de*/ 	.short	0x0050


	//----- nvinfo : EIATTR_PARAM_CBANK
	.align		4
        /*00e0*/ 	.byte	0x04, 0x0a
        /*00e2*/ 	.short	(.L_37 - .L_36)
	.align		4
.L_36:
        /*00e4*/ 	.word	index@(.nv.constant0.triton_poi_fused__unsafe_index_add_convolution_mul_sub_32)
        /*00e8*/ 	.short	0x0210
        /*00ea*/ 	.short	0x0050


	//----- nvinfo : EIATTR_SW_WAR
	.align		4
.L_37:
        /*00ec*/ 	.byte	0x04, 0x36
        /*00ee*/ 	.short	(.L_39 - .L_38)
.L_38:
        /*00f0*/ 	.word	0x00000008
.L_39:


//--------------------- .nv.callgraph             --------------------------
	.section	.nv.callgraph,"",@"SHT_CUDA_CALLGRAPH"
	.align	4
	.sectionentsize	8
	.align		4
        /*0000*/ 	.word	0x00000000
	.align		4
        /*0004*/ 	.word	0xffffffff
	.align		4
        /*0008*/ 	.word	0x00000000
	.align		4
        /*000c*/ 	.word	0xfffffffe
	.align		4
        /*0010*/ 	.word	0x00000000
	.align		4
        /*0014*/ 	.word	0xfffffffd
	.align		4
        /*0018*/ 	.word	0x00000000
	.align		4
        /*001c*/ 	.word	0xfffffffc


//--------------------- .text.triton_poi_fused__unsafe_index_add_convolution_mul_sub_32 --------------------------
	.section	.text.triton_poi_fused__unsafe_index_add_convolution_mul_sub_32,"ax",@progbits
	.sectionflags	@"SHF_BARRIERS=1"
	.align	128
        .global         triton_poi_fused__unsafe_index_add_convolution_mul_sub_32
        .type           triton_poi_fused__unsafe_index_add_convolution_mul_sub_32,@function
        .size           triton_poi_fused__unsafe_index_add_convolution_mul_sub_32,(.L_x_1 - triton_poi_fused__unsafe_index_add_convolution_mul_sub_32)
        .other          triton_poi_fused__unsafe_index_add_convolution_mul_sub_32,@"STO_CUDA_ENTRY STV_DEFAULT"
triton_poi_fused__unsafe_index_add_convolution_mul_sub_32:
.text.triton_poi_fused__unsafe_index_add_convolution_mul_sub_32:
[----:B------:R-:W0:Y:S01]  /*0000*/  LDC R1, c[0x0][0x28] ;  /* 0x00000a00ff017b82 */ /* 0x000e220000000800 */
[----:B------:R-:W1:Y:S07]  /*0010*/  S2R R104, SR_TID.X ;  /* 0x0000000000687919 */ /* 0x000e6e0000002100 */
[----:B------:R-:W2:Y:S01]  /*0020*/  LDC.64 R4, c[0x0][0x220] ;  /* 0x00008800ff047b82 */ /* 0x000ea20000000a00 */
[----:B------:R-:W-:Y:S01]  /*0030*/  CS2R R8, SRZ ;  /* 0x0000000000087805 */ /* 0x000fe2000001ff00 */
[----:B------:R-:W-:Y:S01]  /*0040*/  ULDC.64 UR32, c[0x0][0x208] ;  /* 0x0000820000207ab9 */ /* 0x000fe20000000a00 */
[----:B------:R-:W1:Y:S05]  /*0050*/  S2R R23, SR_CTAID.X ;  /* 0x0000000000177919 */ /* 0x000e6a0000002500 */
[----:B------:R-:W3:Y:S01]  /*0060*/  LDC.64 R10, c[0x0][0x230] ;  /* 0x00008c00ff0a7b82 */ /* 0x000ee20000000a00 */
[----:B------:R-:W-:-:S07]  /*0070*/  CS2R R12, SRZ ;  /* 0x00000000000c7805 */ /* 0x000fce000001ff00 */
[----:B------:R-:W4:Y:S01]  /*0080*/  LDC.64 R14, c[0x0][0x240] ;  /* 0x00009000ff0e7b82 */ /* 0x000f220000000a00 */
[----:B------:R-:W-:-:S07]  /*0090*/  CS2R R16, SRZ ;  /* 0x0000000000107805 */ /* 0x000fce000001ff00 */
[----:B------:R-:W5:Y:S08]  /*00a0*/  S2UR UR4, SR_CgaCtaId ;  /* 0x00000000000479c3 */ /* 0x000f700000008800 */
[----:B------:R-:W2:Y:S01]  /*00b0*/  S2UR UR14, SR_CTAID.Y ;  /* 0x00000000000e79c3 */ /* 0x000ea20000002600 */
[----:B------:R-:W-:Y:S01]  /*00c0*/  UMOV UR13, 0x400 ;  /* 0x00000400000d7882 */ /* 0x000fe20000000000 */
[----:B------:R-:W-:Y:S01]  /*00d0*/  ULDC.64 UR34, c[0x0][0x228] ;  /* 0x00008a0000227ab9 */ /* 0x000fe20000000a00 */
[----:B-1----:R-:W-:-:S04]  /*00e0*/  PRMT R0, R104, 0x6540, R23 ;  /* 0x0000654068007816 */ /* 0x002fc80000000017 */
[----:B------:R-:W-:Y:S02]  /*00f0*/  SHF.R.S32.HI R3, RZ, 0x1f, R0 ;  /* 0x0000001fff037819 */ /* 0x000fe40000011400 */
[----:B------:R-:W-:Y:S02]  /*0100*/  ISETP.GE.AND P4, PT, R0, 0x100, PT ;  /* 0x000001000000780c */ /* 0x000fe40003f86270 */
[----:B------:R-:W-:-:S04]  /*0110*/  LEA.HI R6, R3, R0, RZ, 0x4 ;  /* 0x0000000003067211 */ /* 0x000fc800078f20ff */
[----:B------:R-:W-:-:S04]  /*0120*/  LOP3.LUT R3, R6, 0xfffffff0, RZ, 0xc0, !PT ;  /* 0xfffffff006037812 */ /* 0x000fc800078ec0ff */
[----:B------:R-:W-:Y:S02]  /*0130*/  IADD3 R19, R0, -R3, RZ ;  /* 0x8000000300137210 */ /* 0x000fe40007ffe0ff */
[----:B------:R-:W1:Y:S03]  /*0140*/  LDC.64 R2, c[0x0][0x218] ;  /* 0x00008600ff027b82 */ /* 0x000e660000000a00 */
[----:B--2---:R-:W-:-:S05]  /*0150*/  IMAD.WIDE R4, R19, 0x8, R4 ;  /* 0x0000000813047825 */ /* 0x004fca00078e0204 */
[----:B------:R-:W2:Y:S01]  /*0160*/  @!P4 LDG.E.EL.64 R8, desc[UR32][R4.64] ;  /* 0x000000200408c981 */ /* 0x000ea2000c2e1b00 */
[----:B---3--:R-:W-:Y:S01]  /*0170*/  IMAD.WIDE R10, R19, 0x8, R10 ;  /* 0x00000008130a7825 */ /* 0x008fe200078e020a */
[----:B------:R-:W-:Y:S02]  /*0180*/  SHF.R.S32.HI R0, RZ, 0x4, R6 ;  /* 0x00000004ff007819 */ /* 0x000fe40000011406 */
[----:B------:R-:W-:Y:S02]  /*0190*/  CS2R R6, SRZ ;  /* 0x0000000000067805 */ /* 0x000fe4000001ff00 */
[----:B------:R3:W2:Y:S01]  /*01a0*/  @!P4 LDG.E.EL.64 R12, desc[UR32][R10.64] ;  /* 0x000000200a0cc981 */ /* 0x0006a2000c2e1b00 */
[C---:B-1----:R-:W-:Y:S01]  /*01b0*/  IMAD.WIDE R2, R0.reuse, 0x8, R2 ;  /* 0x0000000800027825 */ /* 0x042fe200078e0202 */
[----:B-----5:R-:W-:Y:S01]  /*01c0*/  UPRMT UR13, UR4, 0x654, UR13 ;  /* 0x00000654040d7896 */ /* 0x020fe2000800000d */
[----:B------:R-:W-:Y:S01]  /*01d0*/  SHF.R.U32.HI R102, RZ, 0x2, R104 ;  /* 0x00000002ff667819 */ /* 0x000fe20000011668 */
[----:B0-----:R-:W-:Y:S01]  /*01e0*/  USHF.R.S32.HI UR5, URZ, 0x1b, UR14 ;  /* 0x0000001b3f057899 */ /* 0x001fe2000801140e */
[----:B----4-:R-:W-:Y:S01]  /*01f0*/  IMAD.WIDE R14, R0, 0x8, R14 ;  /* 0x00000008000e7825 */ /* 0x010fe200078e020e */
[----:B------:R0:W4:Y:S01]  /*0200*/  @!P4 LDG.E.EL.64 R6, desc[UR32][R2.64] ;  /* 0x000000200206c981 */ /* 0x000122000c2e1b00 */
[----:B---3--:R-:W1:Y:S03]  /*0210*/  LDC.64 R10, c[0x0][0x238] ;  /* 0x00008e00ff0a7b82 */ /* 0x008e660000000a00 */
[----:B------:R3:W5:Y:S01]  /*0220*/  @!P4 LDG.E.EL.64 R16, desc[UR32][R14.64] ;  /* 0x000000200e10c981 */ /* 0x000762000c2e1b00 */
[----:B------:R-:W-:Y:S01]  /*0230*/  USHF.L.U32 UR14, UR14, 0x4, URZ ;  /* 0x000000040e0e7899 */ /* 0x000fe2000800063f */
[----:B------:R-:W-:Y:S01]  /*0240*/  SGXT.U32 R102, R102, 0x6 ;  /* 0x000000066666781a */ /* 0x000fe20000000000 */
[----:B------:R-:W-:Y:S01]  /*0250*/  USGXT UR4, UR5, 0x1 ;  /* 0x000000010504789a */ /* 0x000fe20008000200 */
[----:B------:R-:W-:Y:S01]  /*0260*/  HFMA2.MMA R106, -RZ, RZ, 0, 0 ;  /* 0x00000000ff6a7435 */ /* 0x000fe200000001ff */
[----:B------:R-:W-:Y:S01]  /*0270*/  UIADD3 UR24, UR14, 0x1, URZ ;  /* 0x000000010e187890 */ /* 0x000fe2000fffe03f */
[C---:B0-----:R-:W-:Y:S01]  /*0280*/  SHF.L.U32 R3, R104.reuse, 0x4, RZ ;  /* 0x0000000468037819 */ /* 0x041fe200000006ff */
[C---:B------:R-:W-:Y:S01]  /*0290*/  IMAD.SHL.U32 R2, R104.reuse, 0x4, RZ ;  /* 0x0000000468027824 */ /* 0x040fe200078e00ff */
[----:B------:R-:W-:Y:S01]  /*02a0*/  MOV R5, UR14 ;  /* 0x0000000e00057c02 */ /* 0x000fe20008000f00 */
[----:B------:R-:W-:Y:S01]  /*02b0*/  ULEA.HI UR11, UR4, UR14, URZ, 0x8 ;  /* 0x0000000e040b7291 */ /* 0x000fe2000f8f403f */
[----:B------:R-:W-:Y:S01]  /*02c0*/  LOP3.LUT R3, R3, 0xff0, RZ, 0xc0, !PT ;  /* 0x00000ff003037812 */ /* 0x000fe200078ec0ff */
[----:B------:R-:W-:Y:S01]  /*02d0*/  ULEA.HI UR15, UR4, UR24, URZ, 0x8 ;  /* 0x00000018040f7291 */ /* 0x000fe2000f8f403f */
[----:B------:R-:W-:Y:S01]  /*02e0*/  LOP3.LUT R2, R5, 0xc, R2, 0xf8, !PT ;  /* 0x0000000c05027812 */ /* 0x000fe200078ef802 */
[----:B------:R-:W-:Y:S01]  /*02f0*/  ULOP3.LUT UR12, UR11, 0xffffff00, URZ, 0xc0, !UPT ;  /* 0xffffff000b0c7892 */ /* 0x000fe2000f8ec03f */
[C---:B------:R-:W-:Y:S01]  /*0300*/  LEA R4, R3.reuse, UR13, 0x1 ;  /* 0x0000000d03047c11 */ /* 0x040fe2000f8e08ff */
[----:B------:R-:W-:Y:S01]  /*0310*/  UIADD3 UR31, UR14, 0x2, URZ ;  /* 0x000000020e1f7890 */ /* 0x000fe2000fffe03f */
[C---:B------:R-:W-:Y:S01]  /*0320*/  SHF.L.U32 R5, R104.reuse, 0x3, RZ ;  /* 0x0000000368057819 */ /* 0x040fe200000006ff */
[----:B------:R-:W-:Y:S01]  /*0330*/  UIADD3 UR36, UR14, 0x3, URZ ;  /* 0x000000030e247890 */ /* 0x000fe2000fffe03f */
[----:B------:R-:W-:Y:S01]  /*0340*/  LEA R103, R3, R4, 0x3 ;  /* 0x0000000403677211 */ /* 0x000fe200078e18ff */
[C---:B------:R-:W-:Y:S01]  /*0350*/  IMAD.SHL.U32 R4, R104.reuse, 0x20, RZ ;  /* 0x0000002068047824 */ /* 0x040fe200078e00ff */
[----:B------:R-:W-:Y:S01]  /*0360*/  LOP3.LUT R3, R104, 0xfc, RZ, 0xc0, !PT ;  /* 0x000000fc68037812 */ /* 0x000fe200078ec0ff */
[----:B------:R-:W-:Y:S01]  /*0370*/  UIADD3 UR37, UR14, 0x4, URZ ;  /* 0x000000040e257890 */ /* 0x000fe2000fffe03f */
[----:B---3--:R-:W-:Y:S01]  /*0380*/  LOP3.LUT R14, R5, 0x800, RZ, 0xfc, !PT ;  /* 0x00000800050e7812 */ /* 0x008fe200078efcff */
[----:B------:R-:W-:Y:S01]  /*0390*/  UIADD3 UR47, UR14, 0x5, URZ ;  /* 0x000000050e2f7890 */ /* 0x000fe2000fffe03f */
[----:B------:R-:W-:Y:S01]  /*03a0*/  LEA R3, R3, UR13, 0x3 ;  /* 0x0000000d03037c11 */ /* 0x000fe2000f8e18ff */
[----:B------:R-:W-:Y:S01]  /*03b0*/  UIADD3 UR46, UR14, 0x6, URZ ;  /* 0x000000060e2e7890 */ /* 0x000fe2000fffe03f */
[----:B------:R-:W-:Y:S01]  /*03c0*/  LOP3.LUT R4, R4, 0x1fe0, RZ, 0xc0, !PT ;  /* 0x00001fe004047812 */ /* 0x000fe200078ec0ff */
[----:B------:R-:W-:Y:S01]  /*03d0*/  UIADD3 UR44, UR14, 0x7, URZ ;  /* 0x000000070e2c7890 */ /* 0x000fe2000fffe03f */
[C---:B------:R-:W-:Y:S01]  /*03e0*/  LOP3.LUT R15, R5.reuse, 0x1000, RZ, 0xfc, !PT ;  /* 0x00001000050f7812 */ /* 0x040fe200078efcff */
[----:B------:R-:W-:Y:S01]  /*03f0*/  UIADD3 UR43, UR14, 0x8, URZ ;  /* 0x000000080e2b7890 */ /* 0x000fe2000fffe03f */
[----:B------:R-:W-:Y:S01]  /*0400*/  LOP3.LUT R18, R5, 0x1800, RZ, 0xfc, !PT ;  /* 0x0000180005127812 */ /* 0x000fe200078efcff */
[----:B------:R-:W-:Y:S01]  /*0410*/  IMAD.IADD R101, R3, 0x1, R4 ;  /* 0x0000000103657824 */ /* 0x000fe200078e0204 */
[----:B------:R-:W-:Y:S01]  /*0420*/  MOV R5, UR4 ;  /* 0x0000000400057c02 */ /* 0x000fe20008000f00 */
[----:B------:R-:W-:Y:S01]  /*0430*/  UIADD3 UR42, UR14, 0x9, URZ ;  /* 0x000000090e2a7890 */ /* 0x000fe2000fffe03f */
[----:B------:R-:W-:Y:S01]  /*0440*/  LOP3.LUT R3, R14, 0xfe0, RZ, 0xc0, !PT ;  /* 0x00000fe00e037812 */ /* 0x000fe200078ec0ff */
[----:B------:R-:W-:Y:S01]  /*0450*/  UIADD3 UR40, UR14, 0xa, URZ ;  /* 0x0000000a0e287890 */ /* 0x000fe2000fffe03f */
[----:B------:R-:W-:Y:S01]  /*0460*/  LEA.HI R5, R5, R2, RZ, 0x8 ;  /* 0x0000000205057211 */ /* 0x000fe200078f40ff */
[----:B------:R-:W-:Y:S01]  /*0470*/  UIADD3 UR38, UR14, 0xb, URZ ;  /* 0x0000000b0e267890 */ /* 0x000fe2000fffe03f */
[----:B------:R-:W-:Y:S01]  /*0480*/  LOP3.LUT R15, R15, 0x17e0, RZ, 0xc0, !PT ;  /* 0x000017e00f0f7812 */ /* 0x000fe200078ec0ff */
[----:B------:R-:W-:Y:S01]  /*0490*/  UIADD3 UR29, UR14, 0xc, URZ ;  /* 0x0000000c0e1d7890 */ /* 0x000fe2000fffe03f */
[----:B------:R-:W-:Y:S01]  /*04a0*/  LOP3.LUT R21, R18, 0x1fe0, RZ, 0xc0, !PT ;  /* 0x00001fe012157812 */ /* 0x000fe200078ec0ff */
[----:B------:R-:W-:Y:S01]  /*04b0*/  UIADD3 UR28, UR14, 0xd, URZ ;  /* 0x0000000d0e1c7890 */ /* 0x000fe2000fffe03f */
[C---:B------:R-:W-:Y:S01]  /*04c0*/  IADD3 R100, R4.reuse, UR13, R3 ;  /* 0x0000000d04647c10 */ /* 0x040fe2000fffe003 */
[----:B------:R-:W-:Y:S01]  /*04d0*/  UIADD3 UR27, UR14, 0xe, URZ ;  /* 0x0000000e0e1b7890 */ /* 0x000fe2000fffe03f */
[----:B------:R-:W-:Y:S01]  /*04e0*/  LOP3.LUT R3, R5, 0xffffff00, RZ, 0xc0, !PT ;  /* 0xffffff0005037812 */ /* 0x000fe200078ec0ff */
[----:B------:R-:W-:Y:S01]  /*04f0*/  UIADD3 UR26, UR14, 0xf, URZ ;  /* 0x0000000f0e1a7890 */ /* 0x000fe2000fffe03f */
[C---:B------:R-:W-:Y:S01]  /*0500*/  IADD3 R99, R4.reuse, UR13, R15 ;  /* 0x0000000d04637c10 */ /* 0x040fe2000fffe00f */
[----:B-1----:R-:W-:Y:S01]  /*0510*/  IMAD.WIDE R10, R19, 0x4, R10 ;  /* 0x00000004130a7825 */ /* 0x002fe200078e020a */
[----:B------:R-:W-:Y:S01]  /*0520*/  IADD3 R98, R4, UR13, R21 ;  /* 0x0000000d04627c10 */ /* 0x000fe2000fffe015 */
[----:B------:R-:W-:Y:S01]  /*0530*/  USHF.L.U32 UR55, UR11, 0x6, URZ ;  /* 0x000000060b377899 */ /* 0x000fe2000800063f */
[----:B------:R-:W-:Y:S01]  /*0540*/  IADD3 R4, R2, -R3, RZ ;  /* 0x8000000302047210 */ /* 0x000fe20007ffe0ff */
[----:B------:R-:W-:Y:S01]  /*0550*/  IMAD.SHL.U32 R3, R23, 0x100, RZ ;  /* 0x0000010017037824 */ /* 0x000fe200078e00ff */
[----:B------:R-:W-:-:S02]  /*0560*/  SHF.L.U32 R5, R5, 0x8, RZ ;  /* 0x0000000805057819 */ /* 0x000fc400000006ff */
[----:B------:R-:W-:Y:S01]  /*0570*/  PRMT R60, R102, 0x6540, R23 ;  /* 0x00006540663c7816 */ /* 0x000fe20000000017 */
[----:B------:R-:W-:Y:S01]  /*0580*/  UIADD3 UR14, UR14, -UR12, URZ ;  /* 0x8000000c0e0e7290 */ /* 0x000fe2000fffe03f */
[----:B------:R-:W-:Y:S01]  /*0590*/  LOP3.LUT R5, R5, 0xffff0000, RZ, 0xc0, !PT ;  /* 0xffff000005057812 */ /* 0x000fe200078ec0ff */
[----:B------:R-:W-:Y:S01]  /*05a0*/  ULOP3.LUT UR11, UR15, 0xffffff00, URZ, 0xc0, !UPT ;  /* 0xffffff000f0b7892 */ /* 0x000fe2000f8ec03f */
[----:B------:R-:W-:Y:S01]  /*05b0*/  LOP3.LUT R64, R3, 0x40, R102, 0xfe, !PT ;  /* 0x0000004003407812 */ /* 0x000fe200078efe66 */
[----:B------:R0:W3:Y:S01]  /*05c0*/  @!P4 LDG.E.EL R106, desc[UR32][R10.64] ;  /* 0x000000200a6ac981 */ /* 0x0000e2000c2e1900 */
[----:B------:R-:W-:Y:S01]  /*05d0*/  LOP3.LUT R62, R3, 0x80, R102, 0xfe, !PT ;  /* 0x00000080033e7812 */ /* 0x000fe200078efe66 */
[----:B------:R-:W-:Y:S01]  /*05e0*/  ULEA.HI UR25, UR4, UR31, URZ, 0x8 ;  /* 0x0000001f04197291 */ /* 0x000fe2000f8f403f */
[----:B------:R-:W-:Y:S01]  /*05f0*/  LOP3.LUT R2, R3, 0xc0, R102, 0xfe, !PT ;  /* 0x000000c003027812 */ /* 0x000fe200078efe66 */
[----:B------:R-:W-:Y:S01]  /*0600*/  ULEA.HI UR10, UR4, UR36, URZ, 0x8 ;  /* 0x00000024040a7291 */ /* 0x000fe2000f8f403f */
[----:B------:R-:W-:Y:S01]  /*0610*/  IADD3 R5, R4, R5, RZ ;  /* 0x0000000504057210 */ /* 0x000fe20007ffe0ff */
[----:B------:R-:W-:Y:S01]  /*0620*/  ULEA.HI UR23, UR4, UR37, URZ, 0x8 ;  /* 0x0000002504177291 */ /* 0x000fe2000f8f403f */
[----:B------:R-:W-:Y:S01]  /*0630*/  ISETP.GE.AND P3, PT, R60, 0x100, PT ;  /* 0x000001003c00780c */ /* 0x000fe20003f66270 */
[----:B------:R-:W-:Y:S01]  /*0640*/  UIADD3 UR24, UR24, -UR11, URZ ;  /* 0x8000000b18187290 */ /* 0x000fe2000fffe03f */
[----:B------:R-:W-:Y:S01]  /*0650*/  ISETP.GE.AND P2, PT, R64, 0x100, PT ;  /* 0x000001004000780c */ /* 0x000fe20003f46270 */
[--C-:B------:R-:W-:Y:S01]  /*0660*/  IMAD R60, R60, 0x100, R5.reuse ;  /* 0x000001003c3c7824 */ /* 0x100fe200078e0205 */
[----:B------:R-:W-:Y:S01]  /*0670*/  ISETP.GE.AND P1, PT, R62, 0x100, PT ;  /* 0x000001003e00780c */ /* 0x000fe20003f26270 */
[----:B------:R-:W-:Y:S01]  /*0680*/  ULEA.HI UR22, UR4, UR47, URZ, 0x8 ;  /* 0x0000002f04167291 */ /* 0x000fe2000f8f403f */
[C---:B------:R-:W-:Y:S01]  /*0690*/  ISETP.GE.AND P0, PT, R2.reuse, 0x100, PT ;  /* 0x000001000200780c */ /* 0x040fe20003f06270 */
[----:B------:R-:W-:Y:S01]  /*06a0*/  IMAD R2, R2, 0x100, R5 ;  /* 0x0000010002027824 */ /* 0x000fe200078e0205 */
[-C--:B------:R-:W-:Y:S01]  /*06b0*/  LEA R64, R64, R5.reuse, 0x8 ;  /* 0x0000000540407211 */ /* 0x080fe200078e40ff */
[----:B------:R-:W-:Y:S01]  /*06c0*/  ULEA.HI UR9, UR4, UR46, URZ, 0x8 ;  /* 0x0000002e04097291 */ /* 0x000fe2000f8f403f */
[----:B------:R-:W-:Y:S01]  /*06d0*/  LEA R62, R62, R5, 0x8 ;  /* 0x000000053e3e7211 */ /* 0x000fe200078e40ff */
[----:B------:R-:W-:Y:S01]  /*06e0*/  ULEA.HI UR8, UR4, UR44, URZ, 0x8 ;  /* 0x0000002c04087291 */ /* 0x000fe2000f8f403f */
[----:B0-----:R-:W-:Y:S01]  /*06f0*/  MOV R11, UR14 ;  /* 0x0000000e000b7c02 */ /* 0x001fe20008000f00 */
[----:B------:R-:W-:Y:S01]  /*0700*/  ULEA.HI UR7, UR4, UR43, URZ, 0x8 ;  /* 0x0000002b04077291 */ /* 0x000fe2000f8f403f */
[----:B------:R-:W-:Y:S01]  /*0710*/  MOV R19, UR24 ;  /* 0x0000001800137c02 */ /* 0x000fe20008000f00 */
[----:B------:R-:W-:-:S02]  /*0720*/  ULEA.HI UR21, UR4, UR42, URZ, 0x8 ;  /* 0x0000002a04157291 */ /* 0x000fc4000f8f403f */
[----:B------:R-:W-:Y:S02]  /*0730*/  ULEA.HI UR20, UR4, UR40, URZ, 0x8 ;  /* 0x0000002804147291 */ /* 0x000fe4000f8f403f */
[----:B------:R-:W-:Y:S02]  /*0740*/  ULEA.HI UR19, UR4, UR38, URZ, 0x8 ;  /* 0x0000002604137291 */ /* 0x000fe4000f8f403f */
[----:B------:R-:W-:Y:S02]  /*0750*/  ULEA.HI UR6, UR4, UR29, URZ, 0x8 ;  /* 0x0000001d04067291 */ /* 0x000fe4000f8f403f */
[----:B------:R-:W-:Y:S02]  /*0760*/  ULEA.HI UR5, UR4, UR28, URZ, 0x8 ;  /* 0x0000001c04057291 */ /* 0x000fe4000f8f403f */
[----:B------:R-:W-:Y:S02]  /*0770*/  ULEA.HI UR18, UR4, UR27, URZ, 0x8 ;  /* 0x0000001b04127291 */ /* 0x000fe4000f8f403f */
[----:B------:R-:W-:-:S02]  /*0780*/  ULEA.HI UR4, UR4, UR26, URZ, 0x8 ;  /* 0x0000001a04047291 */ /* 0x000fc4000f8f403f */
[----:B------:R-:W-:Y:S01]  /*0790*/  ULOP3.LUT UR53, UR25, 0xffffff00, URZ, 0xc0, !UPT ;  /* 0xffffff0019357892 */ /* 0x000fe2000f8ec03f */
[----:B------:R-:W-:Y:S01]  /*07a0*/  MOV R33, UR14 ;  /* 0x0000000e00217c02 */ /* 0x000fe20008000f00 */
[----:B------:R-:W-:Y:S02]  /*07b0*/  USHF.L.U32 UR56, UR15, 0x6, URZ ;  /* 0x000000060f387899 */ /* 0x000fe4000800063f */
[----:B------:R-:W-:Y:S02]  /*07c0*/  ULOP3.LUT UR54, UR10, 0xffffff00, URZ, 0xc0, !UPT ;  /* 0xffffff000a367892 */ /* 0x000fe4000f8ec03f */
[----:B------:R-:W-:Y:S02]  /*07d0*/  ULOP3.LUT UR52, UR23, 0xffffff00, URZ, 0xc0, !UPT ;  /* 0xffffff0017347892 */ /* 0x000fe4000f8ec03f */
[----:B------:R-:W-:Y:S02]  /*07e0*/  ULOP3.LUT UR50, UR9, 0xffffff00, URZ, 0xc0, !UPT ;  /* 0xffffff0009327892 */ /* 0x000fe4000f8ec03f */
[----:B------:R-:W-:-:S02]  /*07f0*/  ULOP3.LUT UR49, UR8, 0xffffff00, URZ, 0xc0, !UPT ;  /* 0xffffff0008317892 */ /* 0x000fc4000f8ec03f */
[----:B------:R-:W-:Y:S02]  /*0800*/  ULOP3.LUT UR45, UR21, 0xffffff00, URZ, 0xc0, !UPT ;  /* 0xffffff00152d7892 */ /* 0x000fe4000f8ec03f */
[----:B------:R-:W-:Y:S02]  /*0810*/  ULOP3.LUT UR41, UR20, 0xffffff00, URZ, 0xc0, !UPT ;  /* 0xffffff0014297892 */ /* 0x000fe4000f8ec03f */
        /* <DEDUP_REMOVED lines=8> */
[----:B------:R-:W-:Y:S02]  /*08a0*/  UIADD3 UR31, UR31, -UR53, URZ ;  /* 0x800000351f1f7290 */ /* 0x000fe4000fffe03f */
[----:B------:R-:W-:-:S02]  /*08b0*/  ULOP3.LUT UR11, UR56, 0xffffc000, URZ, 0xc0, !UPT ;  /* 0xffffc000380b7892 */ /* 0x000fc4000f8ec03f */
[----:B------:R-:W-:Y:S02]  /*08c0*/  UIADD3 UR36, UR36, -UR54, URZ ;  /* 0x8000003624247290 */ /* 0x000fe4000fffe03f */
[----:B------:R-:W-:Y:S02]  /*08d0*/  UIADD3 UR37, UR37, -UR52, URZ ;  /* 0x8000003425257290 */ /* 0x000fe4000fffe03f */
[----:B------:R-:W-:Y:S02]  /*08e0*/  UIADD3 UR50, UR46, -UR50, URZ ;  /* 0x800000322e327290 */ /* 0x000fe4000fffe03f */
[----:B------:R-:W-:Y:S02]  /*08f0*/  UIADD3 UR49, UR44, -UR49, URZ ;  /* 0x800000312c317290 */ /* 0x000fe4000fffe03f */
[----:B------:R-:W-:Y:S02]  /*0900*/  UIADD3 UR45, UR42, -UR45, URZ ;  /* 0x8000002d2a2d7290 */ /* 0x000fe4000fffe03f */
[----:B------:R-:W-:-:S02]  /*0910*/  UIADD3 UR41, UR40, -UR41, URZ ;  /* 0x8000002928297290 */ /* 0x000fc4000fffe03f */
[----:B------:R-:W-:Y:S02]  /*0920*/  UIADD3 UR30, UR29, -UR30, URZ ;  /* 0x8000001e1d1e7290 */ /* 0x000fe4000fffe03f */
[----:B------:R-:W-:Y:S02]  /*0930*/  UIADD3 UR17, UR28, -UR17, URZ ;  /* 0x800000111c117290 */ /* 0x000fe4000fffe03f */
[----:B------:R-:W-:Y:S02]  /*0940*/  UIADD3 UR51, UR47, -UR51, URZ ;  /* 0x800000332f337290 */ /* 0x000fe4000fffe03f */
[----:B------:R-:W-:Y:S02]  /*0950*/  UIADD3 UR48, UR43, -UR48, URZ ;  /* 0x800000302b307290 */ /* 0x000fe4000fffe03f */
[----:B------:R-:W-:Y:S02]  /*0960*/  UIADD3 UR39, UR38, -UR39, URZ ;  /* 0x8000002726277290 */ /* 0x000fe4000fffe03f */
[----:B------:R-:W-:-:S02]  /*0970*/  UIADD3 UR16, UR27, -UR16, URZ ;  /* 0x800000101b107290 */ /* 0x000fc4000fffe03f */
[----:B------:R-:W-:Y:S01]  /*0980*/  UIADD3 UR15, UR26, -UR15, URZ ;  /* 0x8000000f1a0f7290 */ /* 0x000fe2000fffe03f */
[----:B------:R-:W-:Y:S01]  /*0990*/  MOV R21, UR36 ;  /* 0x0000002400157c02 */ /* 0x000fe20008000f00 */
[----:B------:R-:W-:Y:S01]  /*09a0*/  IMAD.U32 R27, RZ, RZ, UR51 ;  /* 0x00000033ff1b7e24 */ /* 0x000fe2000f8e00ff */
[----:B------:R-:W-:Y:S01]  /*09b0*/  MOV R23, UR37 ;  /* 0x0000002500177c02 */ /* 0x000fe20008000f00 */
[----:B------:R-:W-:Y:S01]  /*09c0*/  IMAD.U32 R129, RZ, RZ, UR39 ;  /* 0x00000027ff817e24 */ /* 0x000fe2000f8e00ff */
[----:B------:R-:W-:Y:S01]  /*09d0*/  MOV R29, UR50 ;  /* 0x00000032001d7c02 */ /* 0x000fe20008000f00 */
[----:B------:R-:W-:Y:S01]  /*09e0*/  IMAD.U32 R123, RZ, RZ, UR16 ;  /* 0x00000010ff7b7e24 */ /* 0x000fe2000f8e00ff */
[----:B------:R-:W-:Y:S02]  /*09f0*/  MOV R31, UR49 ;  /* 0x00000031001f7c02 */ /* 0x000fe40008000f00 */
[----:B------:R-:W-:Y:S02]  /*0a00*/  MOV R25, UR41 ;  /* 0x0000002900197c02 */ /* 0x000fe40008000f00 */
[----:B------:R-:W-:-:S02]  /*0a10*/  MOV R127, UR30 ;  /* 0x0000001e007f7c02 */ /* 0x000fc40008000f00 */
[----:B------:R-:W-:Y:S01]  /*0a20*/  MOV R125, UR17 ;  /* 0x00000011007d7c02 */ /* 0x000fe20008000f00 */
[----:B------:R-:W-:-:S04]  /*0a30*/  USHF.L.U32 UR14, UR25, 0x6, URZ ;  /* 0x00000006190e7899 */ /* 0x000fc8000800063f */
[----:B------:R-:W-:Y:S02]  /*0a40*/  ULOP3.LUT UR14, UR14, 0xffffc000, URZ, 0xc0, !UPT ;  /* 0xffffc0000e0e7892 */ /* 0x000fe4000f8ec03f */
[----:B------:R-:W-:-:S04]  /*0a50*/  USHF.L.U32 UR10, UR10, 0x6, URZ ;  /* 0x000000060a0a7899 */ /* 0x000fc8000800063f */
[----:B------:R-:W-:Y:S02]  /*0a60*/  ULOP3.LUT UR10, UR10, 0xffffc000, URZ, 0xc0, !UPT ;  /* 0xffffc0000a0a7892 */ /* 0x000fe4000f8ec03f */
[----:B------:R-:W-:Y:S02]  /*0a70*/  USHF.L.U32 UR23, UR23, 0x6, URZ ;  /* 0x0000000617177899 */ /* 0x000fe4000800063f */
[----:B------:R-:W-:Y:S01]  /*0a80*/  USHF.L.U32 UR22, UR22, 0x6, URZ ;  /* 0x0000000616167899 */ /* 0x000fe2000800063f */
[----:B--2---:R-:W-:-:S04]  /*0a90*/  SHF.R.U32.HI R3, RZ, 0x1c, R9 ;  /* 0x0000001cff037819 */ /* 0x004fc80000011609 */
[----:B------:R-:W-:-:S04]  /*0aa0*/  LOP3.LUT R3, R3, 0x8, RZ, 0xc0, !PT ;  /* 0x0000000803037812 */ /* 0x000fc800078ec0ff */
[----:B------:R-:W-:Y:S02]  /*0ab0*/  IADD3 R5, P5, R8, R3, RZ ;  /* 0x0000000308057210 */ /* 0x000fe40007fbe0ff */
[----:B------:R-:W-:Y:S02]  /*0ac0*/  SHF.R.U32.HI R3, RZ, 0x1c, R13 ;  /* 0x0000001cff037819 */ /* 0x000fe4000001160d */
[----:B------:R-:W-:Y:S02]  /*0ad0*/  IADD3.X R8, RZ, R9, RZ, P5, !PT ;  /* 0x00000009ff087210 */ /* 0x000fe40002ffe4ff */
[----:B------:R-:W-:Y:S02]  /*0ae0*/  LEA R130, P5, R5, UR34, 0xa ;  /* 0x0000002205827c11 */ /* 0x000fe4000f8a50ff */
[----:B------:R-:W-:Y:S02]  /*0af0*/  LOP3.LUT R3, R3, 0x8, RZ, 0xc0, !PT ;  /* 0x0000000803037812 */ /* 0x000fe400078ec0ff */
[----:B------:R-:W-:-:S02]  /*0b00*/  LEA.HI.X R131, R5, UR35, R8, 0xa, P5 ;  /* 0x0000002305837c11 */ /* 0x000fc4000a8f5408 */
[----:B----4-:R-:W-:Y:S02]  /*0b10*/  SHF.R.U32.HI R135, RZ, 0x1c, R7 ;  /* 0x0000001cff877819 */ /* 0x010fe40000011607 */
[----:B------:R-:W-:Y:S02]  /*0b20*/  IADD3 R3, P5, R12, R3, RZ ;  /* 0x000000030c037210 */ /* 0x000fe40007fbe0ff */
[----:B------:R-:W-:Y:S02]  /*0b30*/  LOP3.LUT R135, R135, 0x8, RZ, 0xc0, !PT ;  /* 0x0000000887877812 */ /* 0x000fe400078ec0ff */
[----:B------:R-:W-:Y:S02]  /*0b40*/  IADD3.X R12, RZ, R13, RZ, P5, !PT ;  /* 0x0000000dff0c7210 */ /* 0x000fe40002ffe4ff */
[----:B------:R-:W-:Y:S02]  /*0b50*/  IADD3 R135, P5, R6, R135, RZ ;  /* 0x0000008706877210 */ /* 0x000fe40007fbe0ff */
[----:B-----5:R-:W-:-:S03]  /*0b60*/  SHF.R.U32.HI R107, RZ, 0x1c, R17 ;  /* 0x0000001cff6b7819 */ /* 0x020fc60000011611 */
[----:B------:R-:W-:Y:S01]  /*0b70*/  IMAD.X R6, RZ, RZ, R7, P5 ;  /* 0x000000ffff067224 */ /* 0x000fe200028e0607 */
[----:B------:R-:W-:Y:S02]  /*0b80*/  LEA R94, P6, R3, UR34, 0xa ;  /* 0x00000022035e7c11 */ /* 0x000fe4000f8c50ff */
[----:B------:R-:W-:Y:S01]  /*0b90*/  LOP3.LUT R107, R107, 0x8, RZ, 0xc0, !PT ;  /* 0x000000086b6b7812 */ /* 0x000fe200078ec0ff */
[----:B------:R-:W-:Y:S01]  /*0ba0*/  IMAD.WIDE R10, R11, 0x4, R130 ;  /* 0x000000040b0a7825 */ /* 0x000fe200078e0282 */
[----:B------:R-:W-:Y:S02]  /*0bb0*/  SHF.L.U64.HI R133, R135, 0xd, R6 ;  /* 0x0000000d87857819 */ /* 0x000fe40000010206 */
[----:B------:R-:W-:Y:S01]  /*0bc0*/  LEA.HI.X R95, R3, UR35, R12, 0xa, P6 ;  /* 0x00000023035f7c11 */ /* 0x000fe2000b0f540c */
[----:B------:R-:W-:Y:S01]  /*0bd0*/  IMAD.SHL.U32 R135, R135, 0x2000, RZ ;  /* 0x0000200087877824 */ /* 0x000fe200078e00ff */
[----:B------:R-:W-:Y:S01]  /*0be0*/  IADD3 R107, P6, R16, R107, RZ ;  /* 0x0000006b106b7210 */ /* 0x000fe20007fde0ff */
[----:B------:R-:W-:-:S03]  /*0bf0*/  IMAD.WIDE R18, R19, 0x4, R130 ;  /* 0x0000000413127825 */ /* 0x000fc600078e0282 */
[----:B------:R-:W-:Y:S02]  /*0c00*/  IADD3 R12, P5, R10, R135, RZ ;  /* 0x000000870a0c7210 */ /* 0x000fe40007fbe0ff */
[----:B------:R-:W-:Y:S01]  /*0c10*/  IADD3.X R16, RZ, R17, RZ, P6, !PT ;  /* 0x00000011ff107210 */ /* 0x000fe200037fe4ff */
[----:B------:R-:W-:Y:S01]  /*0c20*/  IMAD.U32 R3, RZ, RZ, UR12 ;  /* 0x0000000cff037e24 */ /* 0x000fe2000f8e00ff */
[----:B------:R-:W-:Y:S01]  /*0c30*/  IADD3.X R13, R11, R133, RZ, P5, !PT ;  /* 0x000000850b0d7210 */ /* 0x000fe20002ffe4ff */
[----:B------:R-:W-:Y:S01]  /*0c40*/  IMAD.WIDE R32, R33, 0x4, R94 ;  /* 0x0000000421207825 */ /* 0x000fe200078e025e */
[C---:B------:R-:W-:Y:S02]  /*0c50*/  SHF.L.U64.HI R105, R107.reuse, 0xd, R16 ;  /* 0x0000000d6b697819 */ /* 0x040fe40000010210 */
[----:B------:R-:W-:Y:S01]  /*0c60*/  IADD3 R14, P5, R18, R135, RZ ;  /* 0x00000087120e7210 */ /* 0x000fe20007fbe0ff */
[----:B------:R-:W-:Y:S02]  /*0c70*/  IMAD.SHL.U32 R107, R107, 0x2000, RZ ;  /* 0x000020006b6b7824 */ /* 0x000fe400078e00ff */
[----:B------:R-:W-:Y:S01]  /*0c80*/  IMAD.U32 R17, RZ, RZ, UR31 ;  /* 0x0000001fff117e24 */ /* 0x000fe2000f8e00ff */
[----:B------:R-:W-:Y:S01]  /*0c90*/  IADD3.X R15, R19, R133, RZ, P5, !PT ;  /* 0x00000085130f7210 */ /* 0x000fe20002ffe4ff */
[----:B------:R-:W-:Y:S01]  /*0ca0*/  IMAD.WIDE R12, R3, 0x4, R12 ;  /* 0x00000004030c7825 */ /* 0x000fe200078e020c */
[----:B------:R-:W-:-:S02]  /*0cb0*/  MOV R5, UR11 ;  /* 0x0000000b00057c02 */ /* 0x000fc40008000f00 */
[----:B------:R-:W-:Y:S01]  /*0cc0*/  MOV R7, UR45 ;  /* 0x0000002d00077c02 */ /* 0x000fe20008000f00 */
[----:B------:R-:W-:Y:S01]  /*0cd0*/  IMAD.U32 R9, RZ, RZ, UR48 ;  /* 0x00000030ff097e24 */ /* 0x000fe2000f8e00ff */
[----:B------:R-:W-:Y:S01]  /*0ce0*/  MOV R3, UR15 ;  /* 0x0000000f00037c02 */ /* 0x000fe20008000f00 */
[----:B------:R-:W-:Y:S01]  /*0cf0*/  IMAD.WIDE R16, R17, 0x4, R130 ;  /* 0x0000000411107825 */ /* 0x000fe200078e0282 */
[----:B------:R-:W-:Y:S02]  /*0d00*/  IADD3 R108, P6, R10, R107, RZ ;  /* 0x0000006b0a6c7210 */ /* 0x000fe40007fde0ff */
[----:B------:R-:W-:Y:S01]  /*0d10*/  IADD3 R40, P5, R32, R135, RZ ;  /* 0x0000008720287210 */ /* 0x000fe20007fbe0ff */
[----:B------:R-:W-:Y:S01]  /*0d20*/  IMAD.WIDE R14, R5, 0x4, R14 ;  /* 0x00000004050e7825 */ /* 0x000fe200078e020e */
[----:B------:R-:W-:Y:S02]  /*0d30*/  IADD3.X R109, R11, R105, RZ, P6, !PT ;  /* 0x000000690b6d7210 */ /* 0x000fe400037fe4ff */
[----:B------:R-:W-:Y:S01]  /*0d40*/  IADD3.X R41, R33, R133, RZ, P5, !PT ;  /* 0x0000008521297210 */ /* 0x000fe20002ffe4ff */
[----:B------:R-:W-:Y:S01]  /*0d50*/  IMAD.WIDE R20, R21, 0x4, R130 ;  /* 0x0000000415147825 */ /* 0x000fe200078e0282 */
[----:B------:R-:W-:-:S02]  /*0d60*/  IADD3 R82, P6, R32, R107, RZ ;  /* 0x0000006b20527210 */ /* 0x000fc40007fde0ff */
[----:B------:R-:W-:Y:S01]  /*0d70*/  IADD3 R10, P5, R16, R135, RZ ;  /* 0x00000087100a7210 */ /* 0x000fe20007fbe0ff */
[----:B------:R-:W-:-:S04]  /*0d80*/  IMAD.WIDE R22, R23, 0x4, R130 ;  /* 0x0000000417167825 */ /* 0x000fc800078e0282 */
        /* <DEDUP_REMOVED lines=10> */
[----:B------:R-:W-:Y:S01]  /*0e30*/  IMAD.WIDE R130, R3, 0x4, R130 ;  /* 0x0000000403827825 */ /* 0x000fe200078e0282 */
[----:B------:R0:W-:Y:S03]  /*0e40*/  STS.128 [R103], R12 ;  /* 0x0000000c67007388 */ /* 0x0001e60000000c00 */
[----:B------:R-:W-:Y:S01]  /*0e50*/  IMAD.U32 R3, RZ, RZ, UR24 ;  /* 0x00000018ff037e24 */ /* 0x000fe2000f8e00ff */
[----:B------:R-:W-:Y:S02]  /*0e60*/  IADD3.X R83, R33, R105, RZ, P6, !PT ;  /* 0x0000006921537210 */ /* 0x000fe400037fe4ff */
[----:B------:R-:W-:Y:S01]  /*0e70*/  IADD3.X R11, R17, R133, RZ, P5, !PT ;  /* 0x00000085110b7210 */ /* 0x000fe20002ffe4ff */
[----:B------:R-:W-:Y:S01]  /*0e80*/  IMAD.WIDE R32, R3, 0x4, R94 ;  /* 0x0000000403207825 */ /* 0x000fe200078e025e */
[----:B------:R-:W-:Y:S02]  /*0e90*/  MOV R5, UR31 ;  /* 0x0000001f00057c02 */ /* 0x000fe40008000f00 */
[----:B0-----:R-:W-:Y:S01]  /*0ea0*/  IADD3 R14, P5, R20, R135, RZ ;  /* 0x00000087140e7210 */ /* 0x001fe20007fbe0ff */
[----:B------:R-:W-:-:S03]  /*0eb0*/  IMAD.U32 R13, RZ, RZ, UR14 ;  /* 0x0000000eff0d7e24 */ /* 0x000fc6000f8e00ff */
[----:B------:R-:W-:Y:S02]  /*0ec0*/  IADD3.X R15, R21, R133, RZ, P5, !PT ;  /* 0x00000085150f7210 */ /* 0x000fe40002ffe4ff */
[----:B------:R-:W-:Y:S01]  /*0ed0*/  IADD3 R42, P5, R32, R135, RZ ;  /* 0x00000087202a7210 */ /* 0x000fe20007fbe0ff */
[----:B------:R-:W-:Y:S01]  /*0ee0*/  IMAD.WIDE R12, R13, 0x4, R10 ;  /* 0x000000040d0c7825 */ /* 0x000fe200078e020a */
[----:B------:R-:W-:Y:S02]  /*0ef0*/  IADD3 R80, P6, R32, R107, RZ ;  /* 0x0000006b20507210 */ /* 0x000fe40007fde0ff */
[----:B------:R-:W-:Y:S01]  /*0f00*/  IADD3.X R43, R33, R133, RZ, P5, !PT ;  /* 0x00000085212b7210 */ /* 0x000fe20002ffe4ff */
[----:B------:R-:W-:Y:S01]  /*0f10*/  IMAD.WIDE R10, R5, 0x4, R94 ;  /* 0x00000004050a7825 */ /* 0x000fe200078e025e */
[----:B------:R-:W-:-:S03]  /*0f20*/  IADD3 R116, P5, R18, R107, RZ ;  /* 0x0000006b12747210 */ /* 0x000fc60007fbe0ff */
[----:B------:R-:W-:Y:S01]  /*0f30*/  IMAD.X R81, R33, 0x1, R105, P6 ;  /* 0x0000000121517824 */ /* 0x000fe200030e0669 */
[----:B------:R-:W-:Y:S01]  /*0f40*/  IADD3.X R117, R19, R105, RZ, P5, !PT ;  /* 0x0000006913757210 */ /* 0x000fe20002ffe4ff */
[----:B------:R-:W-:Y:S01]  /*0f50*/  IMAD.U32 R3, RZ, RZ, UR10 ;  /* 0x0000000aff037e24 */ /* 0x000fe2000f8e00ff */
[----:B------:R-:W-:Y:S02]  /*0f60*/  IADD3 R44, P6, R10, R135, RZ ;  /* 0x000000870a2c7210 */ /* 0x000fe40007fde0ff */
[----:B------:R-:W-:Y:S01]  /*0f70*/  IADD3 R112, P5, R16, R107, RZ ;  /* 0x0000006b10707210 */ /* 0x000fe20007fbe0ff */
[----:B------:R-:W-:Y:S01]  /*0f80*/  IMAD.WIDE R14, R3, 0x4, R14 ;  /* 0x00000004030e7825 */ /* 0x000fe200078e020e */
[----:B------:R-:W-:Y:S02]  /*0f90*/  IADD3.X R45, R11, R133, RZ, P6, !PT ;  /* 0x000000850b2d7210 */ /* 0x000fe400037fe4ff */
[----:B------:R-:W-:Y:S02]  /*0fa0*/  IADD3.X R113, R17, R105, RZ, P5, !PT ;  /* 0x0000006911717210 */ /* 0x000fe40002ffe4ff */
[----:B------:R-:W-:Y:S01]  /*0fb0*/  IADD3 R74, P6, R10, R107, RZ ;  /* 0x0000006b0a4a7210 */ /* 0x000fe20007fde0ff */
[----:B------:R-:W-:Y:S01]  /*0fc0*/  IMAD.U32 R17, RZ, RZ, UR36 ;  /* 0x00000024ff117e24 */ /* 0x000fe2000f8e00ff */
[----:B------:R-:W-:Y:S01]  /*0fd0*/  IADD3 R10, P5, R22, R135, RZ ;  /* 0x00000087160a7210 */ /* 0x000fe20007fbe0ff */
[----:B------:R0:W-:Y:S01]  /*0fe0*/  STS.128 [R103+0x10], R12 ;  /* 0x0000100c67007388 */ /* 0x0001e20000000c00 */
[----:B------:R-:W-:Y:S01]  /*0ff0*/  IADD3.X R75, R11, R105, RZ, P6, !PT ;  /* 0x000000690b4b7210 */ /* 0x000fe200037fe4ff */
[----:B------:R-:W-:Y:S01]  /*1000*/  IMAD.WIDE R16, R17, 0x4, R94 ;  /* 0x0000000411107825 */ /* 0x000fe200078e025e */
[----:B------:R-:W-:Y:S01]  /*1010*/  IADD3.X R11, R23, R133, RZ, P5, !PT ;  /* 0x00000085170b7210 */ /* 0x000fe20002ffe4ff */
[----:B------:R-:W-:-:S02]  /*1020*/  ULOP3.LUT UR23, UR23, 0xffffc000, URZ, 0xc0, !UPT ;  /* 0xffffc00017177892 */ /* 0x000fc4000f8ec03f */
[----:B------:R-:W-:Y:S01]  /*1030*/  ULOP3.LUT UR22, UR22, 0xffffc000, URZ, 0xc0, !UPT ;  /* 0xffffc00016167892 */ /* 0x000fe2000f8ec03f */
[----:B0-----:R-:W-:-:S04]  /*1040*/  IADD3 R14, P5, R26, R135, RZ ;  /* 0x000000871a0e7210 */ /* 0x001fc80007fbe0ff */
[----:B------:R-:W-:Y:S02]  /*1050*/  IADD3.X R15, R27, R133, RZ, P5, !PT ;  /* 0x000000851b0f7210 */ /* 0x000fe40002ffe4ff */
[----:B------:R-:W-:-:S04]  /*1060*/  IADD3 R46, P5, R16, R135, RZ ;  /* 0x00000087102e7210 */ /* 0x000fc80007fbe0ff */
[----:B------:R-:W-:Y:S02]  /*1070*/  IADD3.X R47, R17, R133, RZ, P5, !PT ;  /* 0x00000085112f7210 */ /* 0x000fe40002ffe4ff */
[----:B------:R-:W-:Y:S01]  /*1080*/  IADD3 R78, P5, R16, R107, RZ ;  /* 0x0000006b104e7210 */ /* 0x000fe20007fbe0ff */
[----:B------:R-:W-:Y:S01]  /*1090*/  USHF.L.U32 UR9, UR9, 0x6, URZ ;  /* 0x0000000609097899 */ /* 0x000fe2000800063f */
[----:B------:R-:W-:Y:S02]  /*10a0*/  IMAD.U32 R13, RZ, RZ, UR23 ;  /* 0x00000017ff0d7e24 */ /* 0x000fe4000f8e00ff */
[----:B------:R-:W-:Y:S01]  /*10b0*/  IADD3.X R79, R17, R105, RZ, P5, !PT ;  /* 0x00000069114f7210 */ /* 0x000fe20002ffe4ff */
[----:B------:R-:W-:Y:S01]  /*10c0*/  IMAD.U32 R3, RZ, RZ, UR22 ;  /* 0x00000016ff037e24 */ /* 0x000fe2000f8e00ff */
[----:B------:R-:W-:Y:S01]  /*10d0*/  IADD3 R16, P5, R28, R135, RZ ;  /* 0x000000871c107210 */ /* 0x000fe20007fbe0ff */
[----:B------:R-:W-:Y:S01]  /*10e0*/  ULOP3.LUT UR9, UR9, 0xffffc000, URZ, 0xc0, !UPT ;  /* 0xffffc00009097892 */ /* 0x000fe2000f8ec03f */
[----:B------:R-:W-:-:S02]  /*10f0*/  IMAD.WIDE R12, R13, 0x4, R10 ;  /* 0x000000040d0c7825 */ /* 0x000fc400078e020a */
[----:B------:R-:W-:Y:S01]  /*1100*/  IADD3.X R17, R29, R133, RZ, P5, !PT ;  /* 0x000000851d117210 */ /* 0x000fe20002ffe4ff */
[----:B------:R-:W-:Y:S01]  /*1110*/  USHF.L.U32 UR8, UR8, 0x6, URZ ;  /* 0x0000000608087899 */ /* 0x000fe2000800063f */
[----:B------:R-:W-:Y:S01]  /*1120*/  IMAD.WIDE R14, R3, 0x4, R14 ;  /* 0x00000004030e7825 */ /* 0x000fe200078e020e */
[----:B------:R-:W-:Y:S02]  /*1130*/  IADD3 R18, P5, R30, R135, RZ ;  /* 0x000000871e127210 */ /* 0x000fe40007fbe0ff */
[----:B------:R-:W-:Y:S01]  /*1140*/  MOV R3, UR9 ;  /* 0x0000000900037c02 */ /* 0x000fe20008000f00 */
[----:B------:R-:W-:Y:S01]  /*1150*/  ULOP3.LUT UR8, UR8, 0xffffc000, URZ, 0xc0, !UPT ;  /* 0xffffc00008087892 */ /* 0x000fe2000f8ec03f */
[----:B------:R0:W-:Y:S01]  /*1160*/  STS.128 [R103+0x20], R12 ;  /* 0x0000200c67007388 */ /* 0x0001e20000000c00 */
[----:B------:R-:W-:Y:S01]  /*1170*/  IMAD.X R19, R31, 0x1, R133, P5 ;  /* 0x000000011f137824 */ /* 0x000fe200028e0685 */
[----:B------:R-:W-:Y:S01]  /*1180*/  USHF.L.U32 UR7, UR7, 0x6, URZ ;  /* 0x0000000607077899 */ /* 0x000fe2000800063f */
[----:B------:R-:W-:Y:S01]  /*1190*/  MOV R11, UR37 ;  /* 0x00000025000b7c02 */ /* 0x000fe20008000f00 */
[----:B------:R-:W-:Y:S01]  /*11a0*/  IMAD.WIDE R16, R3, 0x4, R16 ;  /* 0x0000000403107825 */ /* 0x000fe200078e0210 */
[----:B------:R-:W-:Y:S01]  /*11b0*/  MOV R3, UR8 ;  /* 0x0000000800037c02 */ /* 0x000fe20008000f00 */
[----:B------:R-:W-:Y:S01]  /*11c0*/  ULOP3.LUT UR7, UR7, 0xffffc000, URZ, 0xc0, !UPT ;  /* 0xffffc00007077892 */ /* 0x000fe2000f8ec03f */
[----:B------:R-:W-:Y:S01]  /*11d0*/  IADD3 R114, P6, R20, R107, RZ ;  /* 0x0000006b14727210 */ /* 0x000fe20007fde0ff */
[----:B------:R-:W-:Y:S01]  /*11e0*/  USHF.L.U32 UR21, UR21, 0x6, URZ ;  /* 0x0000000615157899 */ /* 0x000fe2000800063f */
[----:B------:R-:W-:Y:S01]  /*11f0*/  IMAD.WIDE R10, R11, 0x4, R94 ;  /* 0x000000040b0a7825 */ /* 0x000fe200078e025e */
[----:B0-----:R-:W-:-:S05]  /*1200*/  IADD3 R12, P5, R8, R135, RZ ;  /* 0x00000087080c7210 */ /* 0x001fca0007fbe0ff */
[----:B------:R-:W-:Y:S01]  /*1210*/  IMAD.X R13, R9, 0x1, R133, P5 ;  /* 0x00000001090d7824 */ /* 0x000fe200028e0685 */
[----:B------:R-:W-:Y:S01]  /*1220*/  IADD3 R14, P5, R6, R135, RZ ;  /* 0x00000087060e7210 */ /* 0x000fe20007fbe0ff */
[----:B------:R-:W-:Y:S01]  /*1230*/  IMAD.WIDE R18, R3, 0x4, R18 ;  /* 0x0000000403127825 */ /* 0x000fe200078e0212 */
[----:B------:R-:W-:Y:S01]  /*1240*/  ULOP3.LUT UR21, UR21, 0xffffc000, URZ, 0xc0, !UPT ;  /* 0xffffc00015157892 */ /* 0x000fe2000f8ec03f */
[----:B------:R-:W-:Y:S02]  /*1250*/  MOV R3, UR7 ;  /* 0x0000000700037c02 */ /* 0x000fe40008000f00 */
[----:B------:R-:W-:Y:S01]  /*1260*/  IMAD.X R15, R7, 0x1, R133, P5 ;  /* 0x00000001070f7824 */ /* 0x000fe200028e0685 */
[----:B------:R-:W-:Y:S02]  /*1270*/  IADD3.X R115, R21, R105, RZ, P6, !PT ;  /* 0x0000006915737210 */ /* 0x000fe400037fe4ff */
[----:B------:R-:W-:Y:S02]  /*1280*/  IADD3 R48, P5, R10, R135, RZ ;  /* 0x000000870a307210 */ /* 0x000fe40007fbe0ff */
[----:B------:R-:W-:Y:S01]  /*1290*/  MOV R21, UR51 ;  /* 0x0000003300157c02 */ /* 0x000fe20008000f00 */
[----:B------:R-:W-:Y:S01]  /*12a0*/  IMAD.WIDE R12, R3, 0x4, R12 ;  /* 0x00000004030c7825 */ /* 0x000fe200078e020c */
[----:B------:R-:W-:-:S02]  /*12b0*/  IADD3.X R49, R11, R133, RZ, P5, !PT ;  /* 0x000000850b317210 */ /* 0x000fc40002ffe4ff */
[----:B------:R-:W-:Y:S01]  /*12c0*/  MOV R3, UR21 ;  /* 0x0000001500037c02 */ /* 0x000fe20008000f00 */
[----:B------:R-:W-:Y:S01]  /*12d0*/  IMAD.WIDE R20, R21, 0x4, R94 ;  /* 0x0000000415147825 */ /* 0x000fe200078e025e */
[----:B------:R-:W-:Y:S02]  /*12e0*/  IADD3 R76, P5, R10, R107, RZ ;  /* 0x0000006b0a4c7210 */ /* 0x000fe40007fbe0ff */
[----:B------:R-:W-:Y:S01]  /*12f0*/  IADD3 R110, P6, R22, R107, RZ ;  /* 0x0000006b166e7210 */ /* 0x000fe20007fde0ff */
[----:B------:R-:W-:-:S04]  /*1300*/  IMAD.WIDE R14, R3, 0x4, R14 ;  /* 0x00000004030e7825 */ /* 0x000fc800078e020e */
[--C-:B------:R-:W-:Y:S01]  /*1310*/  IMAD.X R77, R11, 0x1, R105.reuse, P5 ;  /* 0x000000010b4d7824 */ /* 0x100fe200028e0669 */
[----:B------:R-:W-:Y:S01]  /*1320*/  IADD3 R50, P5, R20, R135, RZ ;  /* 0x0000008714327210 */ /* 0x000fe20007fbe0ff */
[----:B------:R-:W-:Y:S01]  /*1330*/  IMAD.X R111, R23, 0x1, R105, P6 ;  /* 0x00000001176f7824 */ /* 0x000fe200030e0669 */
[----:B------:R-:W-:Y:S01]  /*1340*/  IADD3 R118, P6, R26, R107, RZ ;  /* 0x0000006b1a767210 */ /* 0x000fe20007fde0ff */
[----:B------:R0:W-:Y:S01]  /*1350*/  STS.128 [R103+0x40], R12 ;  /* 0x0000400c67007388 */ /* 0x0001e20000000c00 */
[----:B------:R-:W-:Y:S02]  /*1360*/  IADD3.X R51, R21, R133, RZ, P5, !PT ;  /* 0x0000008515337210 */ /* 0x000fe40002ffe4ff */
[----:B------:R-:W-:Y:S02]  /*1370*/  IADD3 R10, P5, R24, R135, RZ ;  /* 0x00000087180a7210 */ /* 0x000fe40007fbe0ff */
[----:B------:R-:W-:Y:S02]  /*1380*/  IADD3.X R119, R27, R105, RZ, P6, !PT ;  /* 0x000000691b777210 */ /* 0x000fe400037fe4ff */
[----:B------:R-:W-:Y:S01]  /*1390*/  IADD3 R66, P6, R20, R107, RZ ;  /* 0x0000006b14427210 */ /* 0x000fe20007fde0ff */
[----:B------:R1:W-:Y:S01]  /*13a0*/  STS.128 [R103+0x30], R16 ;  /* 0x0000301067007388 */ /* 0x0003e20000000c00 */
[----:B------:R-:W-:-:S02]  /*13b0*/  IADD3.X R11, R25, R133, RZ, P5, !PT ;  /* 0x00000085190b7210 */ /* 0x000fc40002ffe4ff */
[----:B0-----:R-:W-:Y:S01]  /*13c0*/  MOV R13, UR50 ;  /* 0x00000032000d7c02 */ /* 0x001fe20008000f00 */
[----:B------:R-:W-:Y:S01]  /*13d0*/  IMAD.X R67, R21, 0x1, R105, P6 ;  /* 0x0000000115437824 */ /* 0x000fe200030e0669 */
[----:B------:R-:W-:-:S03]  /*13e0*/  IADD3 R90, P6, R28, R107, RZ ;  /* 0x0000006b1c5a7210 */ /* 0x000fc60007fde0ff */
[----:B------:R-:W-:Y:S01]  /*13f0*/  IMAD.WIDE R12, R13, 0x4, R94 ;  /* 0x000000040d0c7825 */ /* 0x000fe200078e025e */
[----:B-1----:R-:W-:Y:S01]  /*1400*/  IADD3 R18, P5, R128, R135, RZ ;  /* 0x0000008780127210 */ /* 0x002fe20007fbe0ff */
[----:B------:R-:W-:-:S03]  /*1410*/  USHF.L.U32 UR20, UR20, 0x6, URZ ;  /* 0x0000000614147899 */ /* 0x000fc6000800063f */
[----:B------:R-:W-:Y:S01]  /*1420*/  IADD3.X R19, R129, R133, RZ, P5, !PT ;  /* 0x0000008581137210 */ /* 0x000fe20002ffe4ff */
[----:B------:R-:W-:Y:S01]  /*1430*/  USHF.L.U32 UR19, UR19, 0x6, URZ ;  /* 0x0000000613137899 */ /* 0x000fe2000800063f */
[----:B------:R-:W-:Y:S01]  /*1440*/  IADD3 R52, P5, R12, R135, RZ ;  /* 0x000000870c347210 */ /* 0x000fe20007fbe0ff */
[----:B------:R-:W-:Y:S01]  /*1450*/  IMAD.X R91, R29, 0x1, R105, P6 ;  /* 0x000000011d5b7824 */ /* 0x000fe200030e0669 */
[----:B------:R-:W-:Y:S01]  /*1460*/  ULOP3.LUT UR20, UR20, 0xffffc000, URZ, 0xc0, !UPT ;  /* 0xffffc00014147892 */ /* 0x000fe2000f8ec03f */
[----:B------:R-:W-:Y:S01]  /*1470*/  IADD3 R68, P6, R12, R107, RZ ;  /* 0x0000006b0c447210 */ /* 0x000fe20007fde0ff */
[----:B------:R-:W-:Y:S01]  /*1480*/  ULOP3.LUT UR19, UR19, 0xffffc000, URZ, 0xc0, !UPT ;  /* 0xffffc00013137892 */ /* 0x000fe2000f8ec03f */
[----:B------:R-:W-:Y:S02]  /*1490*/  IADD3.X R53, R13, R133, RZ, P5, !PT ;  /* 0x000000850d357210 */ /* 0x000fe40002ffe4ff */
[----:B------:R-:W-:Y:S02]  /*14a0*/  IADD3 R12, P5, R126, R135, RZ ;  /* 0x000000877e0c7210 */ /* 0x000fe40007fbe0ff */
[----:B------:R-:W-:Y:S01]  /*14b0*/  IADD3.X R69, R13, R105, RZ, P6, !PT ;  /* 0x000000690d457210 */ /* 0x000fe200037fe4ff */
[----:B------:R-:W-:Y:S01]  /*14c0*/  IMAD.U32 R3, RZ, RZ, UR19 ;  /* 0x00000013ff037e24 */ /* 0x000fe2000f8e00ff */
[----:B------:R-:W-:Y:S01]  /*14d0*/  MOV R17, UR20 ;  /* 0x0000001400117c02 */ /* 0x000fe20008000f00 */
[----:B------:R-:W-:Y:S01]  /*14e0*/  IMAD.X R13, R127, 0x1, R133, P5 ;  /* 0x000000017f0d7824 */ /* 0x000fe200028e0685 */
[----:B------:R-:W-:Y:S01]  /*14f0*/  IADD3 R88, P5, R30, R107, RZ ;  /* 0x0000006b1e587210 */ /* 0x000fe20007fbe0ff */
[----:B------:R-:W-:-:S03]  /*1500*/  IMAD.WIDE R18, R3, 0x4, R18 ;  /* 0x0000000403127825 */ /* 0x000fc600078e0212 */
[----:B------:R-:W-:Y:S01]  /*1510*/  IADD3.X R89, R31, R105, RZ, P5, !PT ;  /* 0x000000691f597210 */ /* 0x000fe20002ffe4ff */
[----:B------:R-:W-:Y:S01]  /*1520*/  IMAD.WIDE R16, R17, 0x4, R10 ;  /* 0x0000000411107825 */ /* 0x000fe200078e020a */
[----:B------:R-:W-:Y:S01]  /*1530*/  IADD3 R14, P5, R124, R135, RZ ;  /* 0x000000877c0e7210 */ /* 0x000fe20007fbe0ff */
[----:B------:R-:W-:Y:S01]  /*1540*/  USHF.L.U32 UR6, UR6, 0x6, URZ ;  /* 0x0000000606067899 */ /* 0x000fe2000800063f */
[----:B------:R-:W0:Y:S02]  /*1550*/  LDC.64 R10, c[0x0][0x248] ;  /* 0x00009200ff0a7b82 */ /* 0x000e240000000a00 */
[----:B------:R1:W-:Y:S01]  /*1560*/  STS.128 [R103+0x50], R16 ;  /* 0x0000501067007388 */ /* 0x0003e20000000c00 */
[----:B------:R-:W-:Y:S01]  /*1570*/  IADD3.X R15, R125, R133, RZ, P5, !PT ;  /* 0x000000857d0f7210 */ /* 0x000fe20002ffe4ff */
[----:B------:R-:W-:Y:S01]  /*1580*/  ULOP3.LUT UR6, UR6, 0xffffc000, URZ, 0xc0, !UPT ;  /* 0xffffc00006067892 */ /* 0x000fe2000f8ec03f */
[----:B------:R-:W-:Y:S01]  /*1590*/  IMAD.U32 R21, RZ, RZ, UR49 ;  /* 0x00000031ff157e24 */ /* 0x000fe2000f8e00ff */
[----:B------:R-:W-:-:S03]  /*15a0*/  USHF.L.U32 UR5, UR5, 0x6, URZ ;  /* 0x0000000605057899 */ /* 0x000fc6000800063f */
[----:B------:R-:W-:Y:S01]  /*15b0*/  IMAD.WIDE R20, R21, 0x4, R94 ;  /* 0x0000000415147825 */ /* 0x000fe200078e025e */
[----:B------:R-:W-:Y:S02]  /*15c0*/  MOV R3, UR6 ;  /* 0x0000000600037c02 */ /* 0x000fe40008000f00 */
[----:B-1----:R-:W-:Y:S01]  /*15d0*/  IADD3 R16, P5, R122, R135, RZ ;  /* 0x000000877a107210 */ /* 0x002fe20007fbe0ff */
[----:B------:R-:W-:-:S04]  /*15e0*/  ULOP3.LUT UR5, UR5, 0xffffc000, URZ, 0xc0, !UPT ;  /* 0xffffc00005057892 */ /* 0x000fc8000f8ec03f */
[----:B------:R-:W-:Y:S01]  /*15f0*/  IMAD.X R17, R123, 0x1, R133, P5 ;  /* 0x000000017b117824 */ /* 0x000fe200028e0685 */
[----:B------:R-:W-:Y:S01]  /*1600*/  IADD3 R18, P5, R130, R135, RZ ;  /* 0x0000008782127210 */ /* 0x000fe20007fbe0ff */
[----:B------:R-:W-:-:S03]  /*1610*/  USHF.L.U32 UR18, UR18, 0x6, URZ ;  /* 0x0000000612127899 */ /* 0x000fc6000800063f */
[----:B------:R-:W-:Y:S02]  /*1620*/  IADD3.X R19, R131, R133, RZ, P5, !PT ;  /* 0x0000008583137210 */ /* 0x000fe40002ffe4ff */
[----:B------:R-:W-:Y:S01]  /*1630*/  IADD3 R54, P5, R20, R135, RZ ;  /* 0x0000008714367210 */ /* 0x000fe20007fbe0ff */
[----:B------:R-:W-:Y:S01]  /*1640*/  IMAD.WIDE R12, R3, 0x4, R12 ;  /* 0x00000004030c7825 */ /* 0x000fe200078e020c */
[----:B------:R-:W-:Y:S01]  /*1650*/  ULOP3.LUT UR18, UR18, 0xffffc000, URZ, 0xc0, !UPT ;  /* 0xffffc00012127892 */ /* 0x000fe2000f8ec03f */
[----:B------:R-:W-:Y:S02]  /*1660*/  MOV R3, UR5 ;  /* 0x0000000500037c02 */ /* 0x000fe40008000f00 */
[----:B------:R-:W-:Y:S02]  /*1670*/  IADD3.X R55, R21, R133, RZ, P5, !PT ;  /* 0x0000008515377210 */ /* 0x000fe40002ffe4ff */
[----:B------:R-:W-:Y:S02]  /*1680*/  IADD3 R84, P5, R8, R107, RZ ;  /* 0x0000006b08547210 */ /* 0x000fe40007fbe0ff */
[----:B------:R-:W-:Y:S01]  /*1690*/  IADD3 R70, P6, R20, R107, RZ ;  /* 0x0000006b14467210 */ /* 0x000fe20007fde0ff */
[----:B------:R-:W-:Y:S01]  /*16a0*/  IMAD.WIDE R14, R3, 0x4, R14 ;  /* 0x00000004030e7825 */ /* 0x000fe200078e020e */
[----:B------:R-:W-:-:S02]  /*16b0*/  MOV R3, UR18 ;  /* 0x0000001200037c02 */ /* 0x000fc40008000f00 */
[----:B------:R-:W-:Y:S01]  /*16c0*/  IADD3.X R71, R21, R105, RZ, P6, !PT ;  /* 0x0000006915477210 */ /* 0x000fe200037fe4ff */
[----:B------:R-:W-:Y:S01]  /*16d0*/  IMAD.X R85, R9, 0x1, R105, P5 ;  /* 0x0000000109557824 */ /* 0x000fe200028e0669 */
[----:B------:R-:W1:Y:S01]  /*16e0*/  LDC.64 R20, c[0x0][0x250] ;  /* 0x00009400ff147b82 */ /* 0x000e620000000a00 */
[----:B------:R-:W-:Y:S01]  /*16f0*/  IMAD.WIDE R16, R3, 0x4, R16 ;  /* 0x0000000403107825 */ /* 0x000fe200078e0210 */
[----:B------:R-:W-:Y:S01]  /*1700*/  MOV R3, UR48 ;  /* 0x0000003000037c02 */ /* 0x000fe20008000f00 */
[----:B------:R-:W-:-:S05]  /*1710*/  USHF.L.U32 UR4, UR4, 0x6, URZ ;  /* 0x0000000604047899 */ /* 0x000fca000800063f */
[----:B------:R-:W2:Y:S01]  /*1720*/  LDC.64 R8, c[0x0][0x210] ;  /* 0x00008400ff087b82 */ /* 0x000ea20000000a00 */
[----:B------:R4:W-:Y:S01]  /*1730*/  STS.128 [R103+0x60], R12 ;  /* 0x0000600c67007388 */ /* 0x0009e20000000c00 */
[----:B------:R-:W-:Y:S01]  /*1740*/  ULOP3.LUT UR4, UR4, 0xffffc000, URZ, 0xc0, !UPT ;  /* 0xffffc00004047892 */ /* 0x000fe2000f8ec03f */
[----:B0-----:R-:W-:Y:S01]  /*1750*/  IMAD.WIDE R10, R0, 0x4, R10 ;  /* 0x00000004000a7825 */ /* 0x001fe200078e020a */
[----:B------:R-:W-:Y:S02]  /*1760*/  MOV R143, UR41 ;  /* 0x00000029008f7c02 */ /* 0x000fe40008000f00 */
[----:B------:R-:W-:Y:S02]  /*1770*/  MOV R141, UR39 ;  /* 0x00000027008d7c02 */ /* 0x000fe40008000f00 */
[----:B------:R-:W-:Y:S01]  /*1780*/  IMAD.U32 R5, RZ, RZ, UR4 ;  /* 0x00000004ff057e24 */ /* 0x000fe2000f8e00ff */
[----:B------:R-:W-:Y:S01]  /*1790*/  MOV R137, UR17 ;  /* 0x0000001100897c02 */ /* 0x000fe20008000f00 */
[----:B----4-:R-:W-:Y:S01]  /*17a0*/  IMAD.WIDE R12, R3, 0x4, R94 ;  /* 0x00000004030c7825 */ /* 0x010fe200078e025e */
[----:B------:R-:W-:-:S02]  /*17b0*/  MOV R93, UR16 ;  /* 0x00000010005d7c02 */ /* 0x000fc40008000f00 */
[----:B------:R-:W-:Y:S01]  /*17c0*/  IADD3 R148, P5, R12, R135, RZ ;  /* 0x000000870c947210 */ /* 0x000fe20007fbe0ff */
[----:B------:R-:W-:Y:S01]  /*17d0*/  IMAD.U32 R27, RZ, RZ, UR45 ;  /* 0x0000002dff1b7e24 */ /* 0x000fe2000f8e00ff */
[----:B------:R-:W-:Y:S01]  /*17e0*/  MOV R0, RZ ;  /* 0x000000ff00007202 */ /* 0x000fe20000000f00 */
[----:B------:R-:W-:Y:S01]  /*17f0*/  IMAD.U32 R139, RZ, RZ, UR30 ;  /* 0x0000001eff8b7e24 */ /* 0x000fe2000f8e00ff */
[----:B------:R-:W-:Y:S01]  /*1800*/  IADD3.X R149, R13, R133, RZ, P5, !PT ;  /* 0x000000850d957210 */ /* 0x000fe20002ffe4ff */
[----:B------:R-:W-:Y:S01]  /*1810*/  IMAD.WIDE R18, R5, 0x4, R18 ;  /* 0x0000000405127825 */ /* 0x000fe200078e0212 */
[----:B------:R-:W-:Y:S02]  /*1820*/  IADD3 R96, P5, R6, R107, RZ ;  /* 0x0000006b06607210 */ /* 0x000fe40007fbe0ff */
[----:B------:R-:W-:Y:S01]  /*1830*/  IADD3 R72, P6, R12, R107, RZ ;  /* 0x0000006b0c487210 */ /* 0x000fe20007fde0ff */
[----:B------:R-:W-:Y:S01]  /*1840*/  IMAD.U32 R3, RZ, RZ, UR15 ;  /* 0x0000000fff037e24 */ /* 0x000fe2000f8e00ff */
[----:B------:R0:W4:Y:S01]  /*1850*/  @!P4 LDG.E.EL R0, desc[UR32][R10.64] ;  /* 0x000000200a00c981 */ /* 0x000122000c2e1900 */
[----:B------:R-:W-:Y:S01]  /*1860*/  IMAD.WIDE R26, R27, 0x4, R94 ;  /* 0x000000041b1a7825 */ /* 0x000fe200078e025e */
[----:B------:R-:W-:-:S03]  /*1870*/  IADD3.X R73, R13, R105, RZ, P6, !PT ;  /* 0x000000690d497210 */ /* 0x000fc600037fe4ff */
[--C-:B------:R-:W-:Y:S01]  /*1880*/  IMAD.WIDE R142, R143, 0x4, R94.reuse ;  /* 0x000000048f8e7825 */ /* 0x100fe200078e025e */
[----:B------:R5:W-:Y:S03]  /*1890*/  STS.128 [R103+0x70], R16 ;  /* 0x0000701067007388 */ /* 0x000be60000000c00 */
[----:B------:R-:W-:Y:S01]  /*18a0*/  IMAD.WIDE R140, R141, 0x4, R94 ;  /* 0x000000048d8c7825 */ /* 0x000fe200078e025e */
[----:B0-----:R-:W-:-:S03]  /*18b0*/  CS2R R10, SRZ ;  /* 0x00000000000a7805 */ /* 0x001fc6000001ff00 */
[----:B------:R-:W-:Y:S01]  /*18c0*/  IMAD.WIDE R138, R139, 0x4, R94 ;  /* 0x000000048b8a7825 */ /* 0x000fe200078e025e */
[----:B------:R-:W-:-:S03]  /*18d0*/  CS2R R12, SRZ ;  /* 0x00000000000c7805 */ /* 0x000fc6000001ff00 */
[----:B------:R-:W-:Y:S01]  /*18e0*/  IMAD.WIDE R136, R137, 0x4, R94 ;  /* 0x0000000489887825 */ /* 0x000fe200078e025e */
[----:B------:R-:W-:-:S03]  /*18f0*/  CS2R R14, SRZ ;  /* 0x00000000000e7805 */ /* 0x000fc6000001ff00 */
[--C-:B------:R-:W-:Y:S01]  /*1900*/  IMAD.WIDE R92, R93, 0x4, R94.reuse ;  /* 0x000000045d5c7825 */ /* 0x100fe200078e025e */
[----:B-----5:R-:W-:Y:S02]  /*1910*/  CS2R R16, SRZ ;  /* 0x0000000000107805 */ /* 0x020fe4000001ff00 */
[----:B------:R-:W-:Y:S01]  /*1920*/  CS2R R18, SRZ ;  /* 0x0000000000127805 */ /* 0x000fe2000001ff00 */
[----:B------:R-:W-:-:S04]  /*1930*/  IMAD.WIDE R94, R3, 0x4, R94 ;  /* 0x00000004035e7825 */ /* 0x000fc800078e025e */
[----:B------:R-:W-:Y:S01]  /*1940*/  IMAD.X R97, R7, 0x1, R105, P5 ;  /* 0x0000000107617824 */ /* 0x000fe200028e0669 */
[----:B------:R-:W-:Y:S01]  /*1950*/  CS2R R6, SRZ ;  /* 0x0000000000067805 */ /* 0x000fe2000001ff00 */
[----:B--2---:R-:W-:-:S04]  /*1960*/  IMAD.WIDE R60, R60, 0x4, R8 ;  /* 0x000000043c3c7825 */ /* 0x004fc800078e0208 */
[----:B------:R-:W-:-:S04]  /*1970*/  IMAD.WIDE R64, R64, 0x4, R8 ;  /* 0x0000000440407825 */ /* 0x000fc800078e0208 */
[----:B------:R-:W-:-:S04]  /*1980*/  IMAD.WIDE R62, R62, 0x4, R8 ;  /* 0x000000043e3e7825 */ /* 0x000fc800078e0208 */
[----:B------:R-:W-:Y:S01]  /*1990*/  IMAD.WIDE R2, R2, 0x4, R8 ;  /* 0x0000000402027825 */ /* 0x000fe200078e0208 */
[----:B------:R-:W-:Y:S01]  /*19a0*/  CS2R R8, SRZ ;  /* 0x0000000000087805 */ /* 0x000fe2000001ff00 */
[----:B------:R-:W2:Y:S02]  /*19b0*/  @!P1 LDG.E.EL.128 R12, desc[UR32][R62.64] ;  /* 0x000000203e0c9981 */ /* 0x000ea4000c2e1d00 */
[----:B-1----:R-:W-:Y:S01]  /*19c0*/  IMAD.WIDE R20, R4, 0x4, R20 ;  /* 0x0000000404147825 */ /* 0x002fe200078e0214 */
[----:B------:R-:W-:Y:S01]  /*19d0*/  CS2R R4, SRZ ;  /* 0x0000000000047805 */ /* 0x000fe2000001ff00 */
[----:B------:R-:W5:Y:S04]  /*19e0*/  @!P0 LDG.E.EL.128 R16, desc[UR32][R2.64] ;  /* 0x0000002002108981 */ /* 0x000f68000c2e1d00 */
[----:B------:R-:W2:Y:S04]  /*19f0*/  LDG.E.EL.128 R20, desc[UR32][R20.64] ;  /* 0x0000002014147981 */ /* 0x000ea8000c2e1d00 */
[----:B------:R-:W2:Y:S04]  /*1a00*/  @!P3 LDG.E.EL.128 R4, desc[UR32][R60.64] ;  /* 0x000000203c04b981 */ /* 0x000ea8000c2e1d00 */
[----:B------:R-:W2:Y:S01]  /*1a10*/  @!P2 LDG.E.EL.128 R8, desc[UR32][R64.64] ;  /* 0x000000204008a981 */ /* 0x000ea2000c2e1d00 */
[----:B------:R-:W-:Y:S01]  /*1a20*/  BAR.SYNC.DEFER_BLOCKING 0x0 ;  /* 0x0000000000007b1d */ /* 0x000fe20000010000 */
[----:B------:R-:W-:-:S04]  /*1a30*/  IADD3 R150, P4, R26, R135, RZ ;  /* 0x000000871a967210 */ /* 0x000fc80007f9e0ff */
[----:B------:R-:W-:Y:S02]  /*1a40*/  IADD3.X R151, R27, R133, RZ, P4, !PT ;  /* 0x000000851b977210 */ /* 0x000fe400027fe4ff */
[----:B------:R-:W-:Y:S01]  /*1a50*/  IADD3 R120, P4, R24, R107, RZ ;  /* 0x0000006b18787210 */ /* 0x000fe20007f9e0ff */
[----:B------:R-:W0:Y:S04]  /*1a60*/  LDS.64 R56, [R101] ;  /* 0x0000000065387984 */ /* 0x000e280000000a00 */
[----:B------:R-:W1:Y:S04]  /*1a70*/  LDS.64 R58, [R100+0x2000] ;  /* 0x00200000643a7984 */ /* 0x000e680000000a00 */
[----:B------:R-:W1:Y:S04]  /*1a80*/  LDS.64 R144, [R99+0x4000] ;  /* 0x0040000063907984 */ /* 0x000e680000000a00 */
[----:B------:R-:W3:Y:S01]  /*1a90*/  LDS.64 R146, [R98+0x6000] ;  /* 0x0060000062927984 */ /* 0x000ee20000000a00 */
[----:B------:R-:W-:-:S02]  /*1aa0*/  IADD3.X R121, R25, R105, RZ, P4, !PT ;  /* 0x0000006919797210 */ /* 0x000fc400027fe4ff */
[----:B------:R-:W-:Y:S02]  /*1ab0*/  MOV R29, UR12 ;  /* 0x0000000c001d7c02 */ /* 0x000fe40008000f00 */
[----:B------:R-:W-:Y:S02]  /*1ac0*/  MOV R25, UR11 ;  /* 0x0000000b00197c02 */ /* 0x000fe40008000f00 */
[----:B------:R-:W-:Y:S01]  /*1ad0*/  IADD3 R86, P5, R26, R107, RZ ;  /* 0x0000006b1a567210 */ /* 0x000fe20007fbe0ff */
[----:B------:R-:W-:Y:S01]  /*1ae0*/  IMAD.WIDE R40, R29, 0x4, R40 ;  /* 0x000000041d287825 */ /* 0x000fe200078e0228 */
[----:B------:R-:W-:-:S03]  /*1af0*/  MOV R29, UR23 ;  /* 0x00000017001d7c02 */ /* 0x000fc60008000f00 */
[----:B------:R-:W-:Y:S01]  /*1b00*/  IMAD.WIDE R42, R25, 0x4, R42 ;  /* 0x00000004192a7825 */ /* 0x000fe200078e022a */
[----:B------:R-:W-:-:S03]  /*1b10*/  MOV R25, UR10 ;  /* 0x0000000a00197c02 */ /* 0x000fc60008000f00 */
[----:B------:R-:W-:Y:S02]  /*1b20*/  IMAD.X R87, R27, 0x1, R105, P5 ;  /* 0x000000011b577824 */ /* 0x000fe400028e0669 */
[----:B------:R-:W-:Y:S01]  /*1b30*/  IMAD.U32 R27, RZ, RZ, UR14 ;  /* 0x0000000eff1b7e24 */ /* 0x000fe2000f8e00ff */
[----:B------:R-:W-:Y:S01]  /*1b40*/  CS2R R30, SRZ ;  /* 0x00000000001e7805 */ /* 0x000fe2000001ff00 */
[----:B------:R-:W-:Y:S01]  /*1b50*/  IMAD.WIDE R46, R25, 0x4, R46 ;  /* 0x00000004192e7825 */ /* 0x000fe200078e022e */
[----:B------:R-:W-:Y:S02]  /*1b60*/  CS2R R24, SRZ ;  /* 0x0000000000187805 */ /* 0x000fe4000001ff00 */
[----:B------:R-:W-:Y:S02]  /*1b70*/  CS2R R32, SRZ ;  /* 0x0000000000207805 */ /* 0x000fe4000001ff00 */
[----:B------:R-:W-:Y:S01]  /*1b80*/  CS2R R34, SRZ ;  /* 0x0000000000227805 */ /* 0x000fe2000001ff00 */
[----:B------:R-:W-:Y:S01]  /*1b90*/  IMAD.WIDE R44, R27, 0x4, R44 ;  /* 0x000000041b2c7825 */ /* 0x000fe200078e022c */
[----:B------:R-:W-:-:S02]  /*1ba0*/  CS2R R26, SRZ ;  /* 0x00000000001a7805 */ /* 0x000fc4000001ff00 */
[----:B------:R-:W-:Y:S02]  /*1bb0*/  CS2R R36, SRZ ;  /* 0x0000000000247805 */ /* 0x000fe4000001ff00 */
[----:B------:R-:W-:Y:S01]  /*1bc0*/  CS2R R38, SRZ ;  /* 0x0000000000267805 */ /* 0x000fe2000001ff00 */
[----:B------:R-:W-:Y:S01]  /*1bd0*/  IMAD.WIDE R48, R29, 0x4, R48 ;  /* 0x000000041d307825 */ /* 0x000fe200078e0230 */
[----:B------:R-:W-:Y:S01]  /*1be0*/  CS2R R28, SRZ ;  /* 0x00000000001c7805 */ /* 0x000fe2000001ff00 */
[----:B0-----:R-:W2:Y:S05]  /*1bf0*/  @!P3 LDG.E.128 R24, desc[UR32][R56.64] ;  /* 0x000000203818b981 */ /* 0x001eaa000c1e1d00 */
[----:B-1----:R-:W2:Y:S04]  /*1c00*/  @!P2 LDG.E.128 R28, desc[UR32][R58.64] ;  /* 0x000000203a1ca981 */ /* 0x002ea8000c1e1d00 */
[----:B------:R0:W2:Y:S04]  /*1c10*/  @!P1 LDG.E.128 R32, desc[UR32][R144.64] ;  /* 0x0000002090209981 */ /* 0x0000a8000c1e1d00 */
[----:B---3--:R1:W3:Y:S01]  /*1c20*/  @!P0 LDG.E.128 R36, desc[UR32][R146.64] ;  /* 0x0000002092248981 */ /* 0x0082e2000c1e1d00 */
[----:B------:R-:W-:Y:S01]  /*1c30*/  BAR.SYNC.DEFER_BLOCKING 0x0 ;  /* 0x0000000000007b1d */ /* 0x000fe20000010000 */
[----:B------:R-:W-:Y:S01]  /*1c40*/  IMAD.U32 R153, RZ, RZ, UR22 ;  /* 0x00000016ff997e24 */ /* 0x000fe2000f8e00ff */
[----:B0-----:R-:W-:-:S03]  /*1c50*/  IADD3 R144, P4, R142, R135, RZ ;  /* 0x000000878e907210 */ /* 0x001fc60007f9e0ff */
[----:B------:R-:W-:Y:S01]  /*1c60*/  IMAD.WIDE R50, R153, 0x4, R50 ;  /* 0x0000000499327825 */ /* 0x000fe200078e0232 */
[----:B------:R-:W-:Y:S01]  /*1c70*/  IADD3.X R145, R143, R133, RZ, P4, !PT ;  /* 0x000000858f917210 */ /* 0x000fe200027fe4ff */
[----:B------:R0:W-:Y:S04]  /*1c80*/  STS.128 [R103], R40 ;  /* 0x0000002867007388 */ /* 0x0001e80000000c00 */
[----:B------:R1:W-:Y:S04]  /*1c90*/  STS.128 [R103+0x10], R44 ;  /* 0x0000102c67007388 */ /* 0x0003e80000000c00 */
[----:B------:R1:W-:Y:S01]  /*1ca0*/  STS.128 [R103+0x20], R48 ;  /* 0x0000203067007388 */ /* 0x0003e20000000c00 */
[----:B0-----:R-:W-:-:S02]  /*1cb0*/  IADD3 R40, P5, R140, R135, RZ ;  /* 0x000000878c287210 */ /* 0x001fc40007fbe0ff */
[----:B------:R-:W-:Y:S02]  /*1cc0*/  IADD3 R42, P4, R138, R135, RZ ;  /* 0x000000878a2a7210 */ /* 0x000fe40007f9e0ff */
[----:B-1----:R-:W-:Y:S02]  /*1cd0*/  MOV R47, UR19 ;  /* 0x00000013002f7c02 */ /* 0x002fe40008000f00 */
[----:B------:R-:W-:Y:S01]  /*1ce0*/  IADD3.X R41, R141, R133, RZ, P5, !PT ;  /* 0x000000858d297210 */ /* 0x000fe20002ffe4ff */
[----:B------:R-:W-:Y:S01]  /*1cf0*/  IMAD.X R43, R139, 0x1, R133, P4 ;  /* 0x000000018b2b7824 */ /* 0x000fe200020e0685 */
[----:B------:R-:W-:Y:S02]  /*1d00*/  MOV R49, UR6 ;  /* 0x0000000600317c02 */ /* 0x000fe40008000f00 */
[----:B------:R-:W-:Y:S01]  /*1d10*/  IADD3 R48, P4, R136, R135, RZ ;  /* 0x0000008788307210 */ /* 0x000fe20007f9e0ff */
[----:B------:R-:W-:Y:S01]  /*1d20*/  IMAD.WIDE R46, R47, 0x4, R40 ;  /* 0x000000042f2e7825 */ /* 0x000fe200078e0228 */
[----:B------:R-:W-:-:S03]  /*1d30*/  IADD3 R50, P5, R92, R135, RZ ;  /* 0x000000875c327210 */ /* 0x000fc60007fbe0ff */
[----:B------:R-:W-:Y:S01]  /*1d40*/  IMAD.WIDE R40, R49, 0x4, R42 ;  /* 0x0000000431287825 */ /* 0x000fe200078e022a */
[----:B------:R-:W-:-:S03]  /*1d50*/  MOV R43, UR5 ;  /* 0x00000005002b7c02 */ /* 0x000fc60008000f00 */
[----:B------:R-:W-:Y:S01]  /*1d60*/  IMAD.X R49, R137, 0x1, R133, P4 ;  /* 0x0000000189317824 */ /* 0x000fe200020e0685 */
[----:B------:R-:W-:Y:S01]  /*1d70*/  IADD3 R132, P4, R94, R135, RZ ;  /* 0x000000875e847210 */ /* 0x000fe20007f9e0ff */
[----:B------:R-:W-:Y:S01]  /*1d80*/  IMAD.U32 R45, RZ, RZ, UR20 ;  /* 0x00000014ff2d7e24 */ /* 0x000fe2000f8e00ff */
[----:B------:R-:W-:Y:S02]  /*1d90*/  MOV R135, UR18 ;  /* 0x0000001200877c02 */ /* 0x000fe40008000f00 */
[----:B------:R-:W-:Y:S01]  /*1da0*/  IADD3.X R51, R93, R133, RZ, P5, !PT ;  /* 0x000000855d337210 */ /* 0x000fe20002ffe4ff */
[----:B------:R-:W-:Y:S01]  /*1db0*/  IMAD.WIDE R44, R45, 0x4, R144 ;  /* 0x000000042d2c7825 */ /* 0x000fe200078e0290 */
[----:B------:R-:W-:Y:S02]  /*1dc0*/  MOV R153, UR9 ;  /* 0x0000000900997c02 */ /* 0x000fe40008000f00 */
[----:B------:R-:W-:Y:S01]  /*1dd0*/  MOV R155, UR8 ;  /* 0x00000008009b7c02 */ /* 0x000fe20008000f00 */
[----:B------:R-:W-:Y:S01]  /*1de0*/  IMAD.U32 R57, RZ, RZ, UR7 ;  /* 0x00000007ff397e24 */ /* 0x000fe2000f8e00ff */
[----:B------:R-:W-:Y:S01]  /*1df0*/  MOV R59, UR21 ;  /* 0x00000015003b7c02 */ /* 0x000fe20008000f00 */
[----:B------:R-:W-:Y:S01]  /*1e00*/  IMAD.U32 R145, RZ, RZ, UR4 ;  /* 0x00000004ff917e24 */ /* 0x000fe2000f8e00ff */
[----:B------:R-:W-:Y:S01]  /*1e10*/  IADD3.X R133, R95, R133, RZ, P4, !PT ;  /* 0x000000855f857210 */ /* 0x000fe200027fe4ff */
[----:B------:R-:W-:-:S04]  /*1e20*/  IMAD.WIDE R42, R43, 0x4, R48 ;  /* 0x000000042b2a7825 */ /* 0x000fc800078e0230 */
[----:B------:R-:W-:-:S04]  /*1e30*/  IMAD.WIDE R48, R135, 0x4, R50 ;  /* 0x0000000487307825 */ /* 0x000fc800078e0232 */
[----:B------:R-:W-:-:S04]  /*1e40*/  IMAD.WIDE R52, R153, 0x4, R52 ;  /* 0x0000000499347825 */ /* 0x000fc800078e0234 */
[----:B------:R-:W-:-:S04]  /*1e50*/  IMAD.WIDE R54, R155, 0x4, R54 ;  /* 0x000000049b367825 */ /* 0x000fc800078e0236 */
[----:B------:R-:W-:-:S04]  /*1e60*/  IMAD.WIDE R56, R57, 0x4, R148 ;  /* 0x0000000439387825 */ /* 0x000fc800078e0294 */
[----:B------:R-:W-:-:S04]  /*1e70*/  IMAD.WIDE R58, R59, 0x4, R150 ;  /* 0x000000043b3a7825 */ /* 0x000fc800078e0296 */
[----:B------:R-:W-:Y:S01]  /*1e80*/  IMAD.WIDE R50, R145, 0x4, R132 ;  /* 0x0000000491327825 */ /* 0x000fe200078e0284 */
[----:B------:R-:W-:Y:S04]  /*1e90*/  STS.128 [R103+0x30], R52 ;  /* 0x0000303467007388 */ /* 0x000fe80000000c00 */
[----:B------:R-:W-:Y:S04]  /*1ea0*/  STS.128 [R103+0x40], R56 ;  /* 0x0000403867007388 */ /* 0x000fe80000000c00 */
[----:B------:R-:W-:Y:S04]  /*1eb0*/  STS.128 [R103+0x50], R44 ;  /* 0x0000502c67007388 */ /* 0x000fe80000000c00 */
[----:B------:R0:W-:Y:S04]  /*1ec0*/  STS.128 [R103+0x60], R40 ;  /* 0x0000602867007388 */ /* 0x0001e80000000c00 */
[----:B------:R1:W-:Y:S01]  /*1ed0*/  STS.128 [R103+0x70], R48 ;  /* 0x0000703067007388 */ /* 0x0003e20000000c00 */
[----:B------:R-:W-:Y:S06]  /*1ee0*/  BAR.SYNC.DEFER_BLOCKING 0x0 ;  /* 0x0000000000007b1d */ /* 0x000fec0000010000 */
[----:B------:R-:W1:Y:S04]  /*1ef0*/  LDS.64 R132, [R101] ;  /* 0x0000000065847984 */ /* 0x000e680000000a00 */
[----:B------:R-:W1:Y:S04]  /*1f00*/  LDS.64 R134, [R100+0x2000] ;  /* 0x0020000064867984 */ /* 0x000e680000000a00 */
[----:B------:R-:W1:Y:S04]  /*1f10*/  LDS.64 R144, [R99+0x4000] ;  /* 0x0040000063907984 */ /* 0x000e680000000a00 */
[----:B------:R-:W1:Y:S01]  /*1f20*/  LDS.64 R146, [R98+0x6000] ;  /* 0x0060000062927984 */ /* 0x000e620000000a00 */
[----:B0-----:R-:W-:-:S02]  /*1f30*/  CS2R R40, SRZ ;  /* 0x0000000000287805 */ /* 0x001fc4000001ff00 */
[----:B------:R-:W-:Y:S02]  /*1f40*/  CS2R R42, SRZ ;  /* 0x00000000002a7805 */ /* 0x000fe4000001ff00 */
[----:B------:R-:W-:Y:S02]  /*1f50*/  CS2R R44, SRZ ;  /* 0x00000000002c7805 */ /* 0x000fe4000001ff00 */
[----:B------:R-:W-:Y:S02]  /*1f60*/  CS2R R46, SRZ ;  /* 0x00000000002e7805 */ /* 0x000fe4000001ff00 */
[----:B-1----:R-:W-:Y:S02]  /*1f70*/  CS2R R48, SRZ ;  /* 0x0000000000307805 */ /* 0x002fe4000001ff00 */
[----:B------:R-:W-:Y:S02]  /*1f80*/  CS2R R50, SRZ ;  /* 0x0000000000327805 */ /* 0x000fe4000001ff00 */
[----:B------:R-:W-:-:S02]  /*1f90*/  CS2R R52, SRZ ;  /* 0x0000000000347805 */ /* 0x000fc4000001ff00 */
[----:B------:R-:W-:Y:S02]  /*1fa0*/  CS2R R54, SRZ ;  /* 0x0000000000367805 */ /* 0x000fe4000001ff00 */
[----:B------:R-:W-:-:S04]  /*1fb0*/  IADD3 R148, P4, R128, R107, RZ ;  /* 0x0000006b80947210 */ /* 0x000fc80007f9e0ff */
[----:B------:R-:W-:Y:S02]  /*1fc0*/  IADD3.X R149, R129, R105, RZ, P4, !PT ;  /* 0x0000006981957210 */ /* 0x000fe400027fe4ff */
[----:B------:R-:W-:Y:S01]  /*1fd0*/  IADD3 R154, P4, R122, R107, RZ ;  /* 0x0000006b7a9a7210 */ /* 0x000fe20007f9e0ff */
[----:B------:R0:W2:Y:S04]  /*1fe0*/  @!P3 LDG.E.128 R40, desc[UR32][R132.64] ;  /* 0x000000208428b981 */ /* 0x0000a8000c1e1d00 */
[----:B------:R1:W2:Y:S04]  /*1ff0*/  @!P2 LDG.E.128 R44, desc[UR32][R134.64] ;  /* 0x00000020862ca981 */ /* 0x0002a8000c1e1d00 */
[----:B------:R-:W2:Y:S04]  /*2000*/  @!P1 LDG.E.128 R48, desc[UR32][R144.64] ;  /* 0x0000002090309981 */ /* 0x000ea8000c1e1d00 */
[----:B------:R-:W3:Y:S01]  /*2010*/  @!P0 LDG.E.128 R52, desc[UR32][R146.64] ;  /* 0x0000002092348981 */ /* 0x000ee2000c1e1d00 */
[----:B------:R-:W-:-:S02]  /*2020*/  IADD3.X R155, R123, R105, RZ, P4, !PT ;  /* 0x000000697b9b7210 */ /* 0x000fc400027fe4ff */
[----:B------:R-:W-:-:S04]  /*2030*/  LOP3.LUT R123, R104, 0xff, RZ, 0xc0, !PT ;  /* 0x000000ff687b7812 */ /* 0x000fc800078ec0ff */
[----:B------:R-:W-:Y:S01]  /*2040*/  LEA R123, R123, UR13, 0x3 ;  /* 0x0000000d7b7b7c11 */ /* 0x000fe2000f8e18ff */
[----:B------:R-:W-:Y:S01]  /*2050*/  BAR.SYNC.DEFER_BLOCKING 0x0 ;  /* 0x0000000000007b1d */ /* 0x000fe20000010000 */
[----:B------:R-:W-:Y:S02]  /*2060*/  IADD3 R150, P5, R126, R107, RZ ;  /* 0x0000006b7e967210 */ /* 0x000fe40007fbe0ff */
[----:B------:R-:W-:Y:S02]  /*2070*/  IADD3 R152, P6, R124, R107, RZ ;  /* 0x0000006b7c987210 */ /* 0x000fe40007fde0ff */
[----:B------:R-:W-:Y:S01]  /*2080*/  MOV R57, UR12 ;  /* 0x0000000c00397c02 */ /* 0x000fe20008000f00 */
[----:B------:R-:W-:Y:S01]  /*2090*/  IMAD.X R151, R127, 0x1, R105, P5 ;  /* 0x000000017f977824 */ /* 0x000fe200028e0669 */
[----:B------:R-:W-:Y:S02]  /*20a0*/  IADD3 R156, P5, R130, R107, RZ ;  /* 0x0000006b829c7210 */ /* 0x000fe40007fbe0ff */
[----:B------:R-:W-:Y:S01]  /*20b0*/  IADD3.X R153, R125, R105, RZ, P6, !PT ;  /* 0x000000697d997210 */ /* 0x000fe200037fe4ff */
[----:B------:R0:W-:Y:S01]  /*20c0*/  STS [R123], R106 ;  /* 0x0000006a7b007388 */ /* 0x0001e20000000800 */
[----:B------:R-:W-:Y:S01]  /*20d0*/  IADD3 R124, P6, R142, R107, RZ ;  /* 0x0000006b8e7c7210 */ /* 0x000fe20007fde0ff */
[----:B------:R-:W-:Y:S01]  /*20e0*/  IMAD.WIDE R56, R57, 0x4, R108 ;  /* 0x0000000439387825 */ /* 0x000fe200078e026c */
[----:B------:R-:W-:-:S02]  /*20f0*/  LOP3.LUT R104, R102, 0x40, RZ, 0xfc, !PT ;  /* 0x0000004066687812 */ /* 0x000fc400078efcff */
[C---:B------:R-:W-:Y:S02]  /*2100*/  LOP3.LUT R108, R102.reuse, 0x80, RZ, 0xfc, !PT ;  /* 0x00000080666c7812 */ /* 0x040fe400078efcff */
[C---:B------:R-:W-:Y:S01]  /*2110*/  LOP3.LUT R122, R102.reuse, 0xc0, RZ, 0xfc, !PT ;  /* 0x000000c0667a7812 */ /* 0x040fe200078efcff */
[----:B------:R-:W-:Y:S01]  /*2120*/  IMAD.X R157, R131, 0x1, R105, P5 ;  /* 0x00000001839d7824 */ /* 0x000fe200028e0669 */
[----:B------:R-:W-:Y:S02]  /*2130*/  IADD3.X R125, R143, R105, RZ, P6, !PT ;  /* 0x000000698f7d7210 */ /* 0x000fe400037fe4ff */
[----:B0-----:R-:W-:Y:S02]  /*2140*/  LEA R106, R102, UR13, 0x3 ;  /* 0x0000000d666a7c11 */ /* 0x001fe4000f8e18ff */
[----:B------:R-:W-:Y:S02]  /*2150*/  IADD3 R128, P5, R138, R107, RZ ;  /* 0x0000006b8a807210 */ /* 0x000fe40007fbe0ff */
[----:B------:R-:W-:-:S02]  /*2160*/  MOV R133, UR22 ;  /* 0x0000001600857c02 */ /* 0x000fc40008000f00 */
[----:B------:R-:W-:Y:S02]  /*2170*/  LEA R102, R104, UR13, 0x3 ;  /* 0x0000000d68667c11 */ /* 0x000fe4000f8e18ff */
[----:B------:R-:W-:Y:S02]  /*2180*/  IADD3 R130, P6, R136, R107, RZ ;  /* 0x0000006b88827210 */ /* 0x000fe40007fde0ff */
[----:B------:R-:W-:Y:S01]  /*2190*/  LEA R104, R108, UR13, 0x3 ;  /* 0x0000000d6c687c11 */ /* 0x000fe2000f8e18ff */
[----:B------:R-:W-:Y:S01]  /*21a0*/  BAR.SYNC.DEFER_BLOCKING 0x0 ;  /* 0x0000000000007b1d */ /* 0x000fe20000010000 */
[----:B------:R-:W-:Y:S01]  /*21b0*/  LEA R122, R122, UR13, 0x3 ;  /* 0x0000000d7a7a7c11 */ /* 0x000fe2000f8e18ff */
[----:B------:R-:W-:Y:S01]  /*21c0*/  IMAD.X R129, R139, 0x1, R105, P5 ;  /* 0x000000018b817824 */ /* 0x000fe200028e0669 */
[----:B------:R-:W-:Y:S01]  /*21d0*/  IADD3.X R131, R137, R105, RZ, P6, !PT ;  /* 0x0000006989837210 */ /* 0x000fe200037fe4ff */
[----:B------:R-:W-:Y:S01]  /*21e0*/  IMAD.WIDE R118, R133, 0x4, R118 ;  /* 0x0000000485767825 */ /* 0x000fe200078e0276 */
[----:B------:R-:W-:-:S03]  /*21f0*/  MOV R109, UR14 ;  /* 0x0000000e006d7c02 */ /* 0x000fc60008000f00 */
[----:B------:R-:W-:Y:S02]  /*2200*/  IMAD.U32 R59, RZ, RZ, UR11 ;  /* 0x0000000bff3b7e24 */ /* 0x000fe4000f8e00ff */
[----:B------:R-:W-:-:S04]  /*2210*/  IMAD.WIDE R112, R109, 0x4, R112 ;  /* 0x000000046d707825 */ /* 0x000fc800078e0270 */
[----:B------:R-:W-:Y:S01]  /*2220*/  IMAD.WIDE R58, R59, 0x4, R116 ;  /* 0x000000043b3a7825 */ /* 0x000fe200078e0274 */
[----:B------:R-:W-:Y:S01]  /*2230*/  MOV R117, UR10 ;  /* 0x0000000a00757c02 */ /* 0x000fe20008000f00 */
[----:B------:R-:W-:Y:S04]  /*2240*/  LDS R139, [R106] ;  /* 0x000000006a8b7984 */ /* 0x000fe80000000800 */
[----:B------:R-:W-:Y:S04]  /*2250*/  LDS R137, [R102] ;  /* 0x0000000066897984 */ /* 0x000fe80000000800 */
[----:B-1----:R-:W-:Y:S04]  /*2260*/  LDS R135, [R104] ;  /* 0x0000000068877984 */ /* 0x002fe80000000800 */
[----:B------:R-:W-:Y:S01]  /*2270*/  LDS R133, [R122] ;  /* 0x000000007a857984 */ /* 0x000fe20000000800 */
[----:B------:R-:W-:Y:S01]  /*2280*/  BAR.SYNC.DEFER_BLOCKING 0x0 ;  /* 0x0000000000007b1d */ /* 0x000fe20000010000 */
[----:B------:R-:W-:-:S02]  /*2290*/  IMAD.U32 R109, RZ, RZ, UR23 ;  /* 0x00000017ff6d7e24 */ /* 0x000fc4000f8e00ff */
[----:B------:R-:W-:-:S04]  /*22a0*/  IMAD.WIDE R114, R117, 0x4, R114 ;  /* 0x0000000475727825 */ /* 0x000fc800078e0272 */
[----:B------:R-:W-:Y:S01]  /*22b0*/  IMAD.WIDE R116, R109, 0x4, R110 ;  /* 0x000000046d747825 */ /* 0x000fe200078e026e */
[----:B------:R-:W-:Y:S02]  /*22c0*/  MOV R109, UR9 ;  /* 0x00000009006d7c02 */ /* 0x000fe40008000f00 */
[----:B------:R-:W-:Y:S01]  /*22d0*/  IADD3 R126, P4, R140, R107, RZ ;  /* 0x0000006b8c7e7210 */ /* 0x000fe20007f9e0ff */
[----:B------:R-:W-:Y:S02]  /*22e0*/  IMAD.U32 R111, RZ, RZ, UR8 ;  /* 0x00000008ff6f7e24 */ /* 0x000fe4000f8e00ff */
[----:B------:R-:W-:Y:S01]  /*22f0*/  IMAD.WIDE R108, R109, 0x4, R90 ;  /* 0x000000046d6c7825 */ /* 0x000fe200078e025a */
[----:B------:R-:W-:Y:S02]  /*2300*/  MOV R91, UR7 ;  /* 0x00000007005b7c02 */ /* 0x000fe40008000f00 */
[----:B------:R-:W-:Y:S01]  /*2310*/  IADD3.X R127, R141, R105, RZ, P4, !PT ;  /* 0x000000698d7f7210 */ /* 0x000fe200027fe4ff */
[----:B------:R-:W-:Y:S01]  /*2320*/  IMAD.WIDE R110, R111, 0x4, R88 ;  /* 0x000000046f6e7825 */ /* 0x000fe200078e0258 */
[----:B------:R-:W-:-:S03]  /*2330*/  MOV R141, UR21 ;  /* 0x00000015008d7c02 */ /* 0x000fc60008000f00 */
[----:B------:R-:W-:Y:S01]  /*2340*/  IMAD.WIDE R88, R91, 0x4, R84 ;  /* 0x000000045b587825 */ /* 0x000fe200078e0254 */
[----:B------:R0:W-:Y:S03]  /*2350*/  STS.128 [R103], R56 ;  /* 0x0000003867007388 */ /* 0x0001e60000000c00 */
[----:B------:R-:W-:Y:S01]  /*2360*/  IMAD.U32 R85, RZ, RZ, UR20 ;  /* 0x00000014ff557e24 */ /* 0x000fe2000f8e00ff */
[----:B------:R1:W-:Y:S04]  /*2370*/  STS.128 [R103+0x10], R112 ;  /* 0x0000107067007388 */ /* 0x0003e80000000c00 */
[----:B------:R4:W-:Y:S01]  /*2380*/  STS.128 [R103+0x20], R116 ;  /* 0x0000207467007388 */ /* 0x0009e20000000c00 */
[----:B------:R-:W-:Y:S01]  /*2390*/  IMAD.WIDE R90, R141, 0x4, R96 ;  /* 0x000000048d5a7825 */ /* 0x000fe200078e0260 */
[----:B0-----:R-:W-:-:S02]  /*23a0*/  MOV R59, UR19 ;  /* 0x00000013003b7c02 */ /* 0x001fc40008000f00 */
[----:B-1----:R-:W-:Y:S02]  /*23b0*/  MOV R113, UR6 ;  /* 0x0000000600717c02 */ /* 0x002fe40008000f00 */
[----:B------:R-:W-:Y:S02]  /*23c0*/  MOV R115, UR5 ;  /* 0x0000000500737c02 */ /* 0x000fe40008000f00 */
[----:B----4-:R-:W-:Y:S01]  /*23d0*/  MOV R119, UR4 ;  /* 0x0000000400777c02 */ /* 0x010fe20008000f00 */
[----:B------:R-:W-:Y:S02]  /*23e0*/  IMAD.U32 R117, RZ, RZ, UR18 ;  /* 0x00000012ff757e24 */ /* 0x000fe4000f8e00ff */
        /* <DEDUP_REMOVED lines=9> */
[----:B------:R-:W-:Y:S04]  /*2480*/  STS.128 [R103+0x60], R112 ;  /* 0x0000607067007388 */ /* 0x000fe80000000c00 */
[----:B------:R0:W-:Y:S01]  /*2490*/  STS.128 [R103+0x70], R116 ;  /* 0x0000707467007388 */ /* 0x0001e20000000c00 */
[----:B------:R-:W-:Y:S01]  /*24a0*/  BAR.SYNC.DEFER_BLOCKING 0x0 ;  /* 0x0000000000007b1d */ /* 0x000fe20000010000 */
[----:B------:R-:W-:-:S05]  /*24b0*/  IADD3 R142, P5, R94, R107, RZ ;  /* 0x0000006b5e8e7210 */ /* 0x000fca0007fbe0ff */
[----:B------:R-:W-:Y:S04]  /*24c0*/  LDS.64 R84, [R101] ;  /* 0x0000000065547984 */ /* 0x000fe80000000a00 */
[----:B------:R-:W1:Y:S04]  /*24d0*/  LDS.64 R96, [R100+0x2000] ;  /* 0x0020000064607984 */ /* 0x000e680000000a00 */
[----:B------:R-:W4:Y:S04]  /*24e0*/  LDS.64 R120, [R99+0x4000] ;  /* 0x0040000063787984 */ /* 0x000f280000000a00 */
[----:B------:R-:W4:Y:S01]  /*24f0*/  LDS.64 R108, [R98+0x6000] ;  /* 0x00600000626c7984 */ /* 0x000f220000000a00 */
[----:B------:R-:W-:Y:S01]  /*2500*/  IMAD.X R143, R95, 0x1, R105, P5 ;  /* 0x000000015f8f7824 */ /* 0x000fe200028e0669 */
[----:B0-----:R-:W-:Y:S01]  /*2510*/  MOV R119, UR22 ;  /* 0x0000001600777c02 */ /* 0x001fe20008000f00 */
[----:B------:R-:W-:Y:S01]  /*2520*/  IMAD.U32 R117, RZ, RZ, UR23 ;  /* 0x00000017ff757e24 */ /* 0x000fe2000f8e00ff */
[----:B------:R-:W-:-:S02]  /*2530*/  IADD3 R140, P4, R92, R107, RZ ;  /* 0x0000006b5c8c7210 */ /* 0x000fc40007f9e0ff */
[----:B------:R-:W-:Y:S02]  /*2540*/  MOV R89, UR12 ;  /* 0x0000000c00597c02 */ /* 0x000fe40008000f00 */
[----:B------:R-:W-:Y:S02]  /*2550*/  MOV R95, UR11 ;  /* 0x0000000b005f7c02 */ /* 0x000fe40008000f00 */
[----:B------:R-:W-:Y:S01]  /*2560*/  MOV R115, UR10 ;  /* 0x0000000a00737c02 */ /* 0x000fe20008000f00 */
[----:B------:R-:W-:Y:S01]  /*2570*/  IMAD.WIDE R118, R119, 0x4, R66 ;  /* 0x0000000477767825 */ /* 0x000fe200078e0242 */
[----:B------:R-:W-:Y:S02]  /*2580*/  IADD3.X R141, R93, R105, RZ, P4, !PT ;  /* 0x000000695d8d7210 */ /* 0x000fe400027fe4ff */
[----:B------:R-:W-:Y:S02]  /*2590*/  CS2R R90, SRZ ;  /* 0x00000000005a7805 */ /* 0x000fe4000001ff00 */
[----:B------:R-:W-:Y:S01]  /*25a0*/  MOV R67, UR9 ;  /* 0x0000000900437c02 */ /* 0x000fe20008000f00 */
[----:B------:R-:W-:Y:S01]  /*25b0*/  IMAD.WIDE R92, R89, 0x4, R82 ;  /* 0x00000004595c7825 */ /* 0x000fe200078e0252 */
[----:B------:R-:W-:-:S02]  /*25c0*/  CS2R R88, SRZ ;  /* 0x0000000000587805 */ /* 0x000fc4000001ff00 */
[----:B------:R-:W-:Y:S02]  /*25d0*/  CS2R R82, SRZ ;  /* 0x0000000000527805 */ /* 0x000fe4000001ff00 */
[----:B------:R-:W-:Y:S01]  /*25e0*/  CS2R R56, SRZ ;  /* 0x0000000000387805 */ /* 0x000fe2000001ff00 */
[----:B------:R-:W-:Y:S01]  /*25f0*/  IMAD.WIDE R94, R95, 0x4, R80 ;  /* 0x000000045f5e7825 */ /* 0x000fe200078e0250 */
[----:B------:R-:W-:Y:S02]  /*2600*/  CS2R R80, SRZ ;  /* 0x0000000000507805 */ /* 0x000fe4000001ff00 */
[----:B------:R-:W-:Y:S01]  /*2610*/  CS2R R58, SRZ ;  /* 0x00000000003a7805 */ /* 0x000fe2000001ff00 */
[----:B------:R-:W-:Y:S01]  /*2620*/  IMAD.WIDE R114, R115, 0x4, R78 ;  /* 0x0000000473727825 */ /* 0x000fe200078e024e */
[----:B------:R-:W-:-:S03]  /*2630*/  CS2R R78, SRZ ;  /* 0x00000000004e7805 */ /* 0x000fc6000001ff00 */
[----:B------:R-:W-:Y:S01]  /*2640*/  IMAD.WIDE R116, R117, 0x4, R76 ;  /* 0x0000000475747825 */ /* 0x000fe200078e024c */
[----:B------:R-:W-:Y:S02]  /*2650*/  CS2R R76, SRZ ;  /* 0x00000000004c7805 */ /* 0x000fe4000001ff00 */
[----:B------:R-:W-:Y:S01]  /*2660*/  MOV R113, UR14 ;  /* 0x0000000e00717c02 */ /* 0x000fe20008000f00 */
[----:B------:R-:W-:Y:S01]  /*2670*/  IMAD.WIDE R68, R67, 0x4, R68 ;  /* 0x0000000443447825 */ /* 0x000fe200078e0244 */
[----:B-1----:R-:W3:Y:S03]  /*2680*/  @!P2 LDG.E.128 R88, desc[UR32][R96.64] ;  /* 0x000000206058a981 */ /* 0x002ee6000c1e1d00 */
[----:B------:R-:W-:Y:S01]  /*2690*/  IMAD.U32 R67, RZ, RZ, UR7 ;  /* 0x00000007ff437e24 */ /* 0x000fe2000f8e00ff */
[----:B------:R0:W3:Y:S01]  /*26a0*/  @!P3 LDG.E.128 R76, desc[UR32][R84.64] ;  /* 0x00000020544cb981 */ /* 0x0000e2000c1e1d00 */
[----:B------:R-:W-:-:S03]  /*26b0*/  IMAD.WIDE R112, R113, 0x4, R74 ;  /* 0x0000000471707825 */ /* 0x000fc600078e024a */
[----:B----4-:R-:W4:Y:S01]  /*26c0*/  @!P1 LDG.E.128 R80, desc[UR32][R120.64] ;  /* 0x0000002078509981 */ /* 0x010f22000c1e1d00 */
[----:B------:R-:W-:-:S03]  /*26d0*/  MOV R75, UR8 ;  /* 0x00000008004b7c02 */ /* 0x000fc60008000f00 */
[----:B------:R1:W4:Y:S01]  /*26e0*/  @!P0 LDG.E.128 R56, desc[UR32][R108.64] ;  /* 0x000000206c388981 */ /* 0x000322000c1e1d00 */
[----:B------:R-:W-:Y:S01]  /*26f0*/  IMAD.WIDE R72, R67, 0x4, R72 ;  /* 0x0000000443487825 */ /* 0x000fe200078e0248 */
[----:B------:R-:W-:Y:S01]  /*2700*/  BAR.SYNC.DEFER_BLOCKING 0x0 ;  /* 0x0000000000007b1d */ /* 0x000fe20000010000 */
[----:B------:R-:W-:Y:S02]  /*2710*/  MOV R67, UR20 ;  /* 0x0000001400437c02 */ /* 0x000fe40008000f00 */
[----:B------:R-:W-:Y:S01]  /*2720*/  IMAD.WIDE R70, R75, 0x4, R70 ;  /* 0x000000044b467825 */ /* 0x000fe200078e0246 */
[----:B0-----:R-:W-:Y:S02]  /*2730*/  MOV R85, UR19 ;  /* 0x0000001300557c02 */ /* 0x001fe40008000f00 */
[----:B------:R-:W-:Y:S01]  /*2740*/  MOV R75, UR21 ;  /* 0x00000015004b7c02 */ /* 0x000fe20008000f00 */
[----:B------:R-:W-:-:S04]  /*2750*/  IMAD.WIDE R124, R67, 0x4, R124 ;  /* 0x00000004437c7825 */ /* 0x000fc800078e027c */
[----:B------:R-:W-:Y:S02]  /*2760*/  IMAD.U32 R67, RZ, RZ, UR6 ;  /* 0x00000006ff437e24 */ /* 0x000fe4000f8e00ff */
[----:B------:R-:W-:Y:S01]  /*2770*/  IMAD.WIDE R126, R85, 0x4, R126 ;  /* 0x00000004557e7825 */ /* 0x000fe200078e027e */
[----:B------:R-:W-:-:S03]  /*2780*/  MOV R85, UR5 ;  /* 0x0000000500557c02 */ /* 0x000fc60008000f00 */
[----:B------:R-:W-:Y:S01]  /*2790*/  IMAD.WIDE R74, R75, 0x4, R86 ;  /* 0x000000044b4a7825 */ /* 0x000fe200078e0256 */
[----:B------:R-:W-:-:S03]  /*27a0*/  MOV R87, UR4 ;  /* 0x0000000400577c02 */ /* 0x000fc60008000f00 */
[----:B------:R-:W-:Y:S01]  /*27b0*/  IMAD.WIDE R128, R67, 0x4, R128 ;  /* 0x0000000443807825 */ /* 0x000fe200078e0280 */
[----:B------:R-:W-:-:S03]  /*27c0*/  MOV R67, UR18 ;  /* 0x0000001200437c02 */ /* 0x000fc60008000f00 */
[----:B------:R-:W-:-:S04]  /*27d0*/  IMAD.WIDE R130, R85, 0x4, R130 ;  /* 0x0000000455827825 */ /* 0x000fc800078e0282 */
[----:B------:R-:W-:-:S04]  /*27e0*/  IMAD.WIDE R84, R67, 0x4, R140 ;  /* 0x0000000443547825 */ /* 0x000fc800078e028c */
[----:B------:R-:W-:Y:S01]  /*27f0*/  IMAD.WIDE R86, R87, 0x4, R142 ;  /* 0x0000000457567825 */ /* 0x000fe200078e028e */
[----:B------:R0:W-:Y:S04]  /*2800*/  STS.128 [R103], R92 ;  /* 0x0000005c67007388 */ /* 0x0001e80000000c00 */
[----:B------:R-:W-:Y:S04]  /*2810*/  STS.128 [R103+0x10], R112 ;  /* 0x0000107067007388 */ /* 0x000fe80000000c00 */
[----:B------:R-:W-:Y:S04]  /*2820*/  STS.128 [R103+0x20], R116 ;  /* 0x0000207467007388 */ /* 0x000fe80000000c00 */
[----:B------:R-:W-:Y:S04]  /*2830*/  STS.128 [R103+0x30], R68 ;  /* 0x0000304467007388 */ /* 0x000fe80000000c00 */
[----:B------:R0:W-:Y:S04]  /*2840*/  STS.128 [R103+0x40], R72 ;  /* 0x0000404867007388 */ /* 0x0001e80000000c00 */
[----:B------:R-:W-:Y:S04]  /*2850*/  STS.128 [R103+0x50], R124 ;  /* 0x0000507c67007388 */ /* 0x000fe80000000c00 */
[----:B------:R-:W-:Y:S04]  /*2860*/  STS.128 [R103+0x60], R128 ;  /* 0x0000608067007388 */ /* 0x000fe80000000c00 */
[----:B------:R0:W-:Y:S01]  /*2870*/  STS.128 [R103+0x70], R84 ;  /* 0x0000705467007388 */ /* 0x0001e20000000c00 */
[----:B------:R-:W-:Y:S06]  /*2880*/  BAR.SYNC.DEFER_BLOCKING 0x0 ;  /* 0x0000000000007b1d */ /* 0x000fec0000010000 */
[----:B------:R-:W2:Y:S04]  /*2890*/  LDS.64 R66, [R101] ;  /* 0x0000000065427984 */ /* 0x000ea80000000a00 */
[----:B------:R-:W5:Y:S04]  /*28a0*/  LDS.64 R96, [R100+0x2000] ;  /* 0x0020000064607984 */ /* 0x000f680000000a00 */
[----:B-1----:R-:W1:Y:S04]  /*28b0*/  LDS.64 R108, [R99+0x4000] ;  /* 0x00400000636c7984 */ /* 0x002e680000000a00 */
[----:B------:R-:W1:Y:S01]  /*28c0*/  LDS.64 R110, [R98+0x6000] ;  /* 0x00600000626e7984 */ /* 0x000e620000000a00 */
[----:B0-----:R-:W-:-:S02]  /*28d0*/  CS2R R92, SRZ ;  /* 0x00000000005c7805 */ /* 0x001fc4000001ff00 */
[----:B------:R-:W-:Y:S02]  /*28e0*/  CS2R R94, SRZ ;  /* 0x00000000005e7805 */ /* 0x000fe4000001ff00 */
[----:B------:R-:W-:Y:S02]  /*28f0*/  CS2R R72, SRZ ;  /* 0x0000000000487805 */ /* 0x000fe4000001ff00 */
[----:B------:R-:W-:Y:S02]  /*2900*/  CS2R R74, SRZ ;  /* 0x00000000004a7805 */ /* 0x000fe4000001ff00 */
[----:B------:R-:W-:Y:S02]  /*2910*/  CS2R R68, SRZ ;  /* 0x0000000000447805 */ /* 0x000fe4000001ff00 */
[----:B------:R-:W-:Y:S02]  /*2920*/  CS2R R70, SRZ ;  /* 0x0000000000467805 */ /* 0x000fe4000001ff00 */
[----:B------:R-:W-:-:S02]  /*2930*/  CS2R R84, SRZ ;  /* 0x0000000000547805 */ /* 0x000fc4000001ff00 */
[----:B------:R-:W-:Y:S01]  /*2940*/  CS2R R86, SRZ ;  /* 0x0000000000567805 */ /* 0x000fe2000001ff00 */
[----:B--2---:R0:W2:Y:S04]  /*2950*/  @!P3 LDG.E.128 R92, desc[UR32][R66.64] ;  /* 0x00000020425cb981 */ /* 0x0040a8000c1e1d00 */
[----:B-----5:R5:W4:Y:S04]  /*2960*/  @!P2 LDG.E.128 R72, desc[UR32][R96.64] ;  /* 0x000000206048a981 */ /* 0x020b28000c1e1d00 */
[----:B-1----:R1:W4:Y:S04]  /*2970*/  @!P1 LDG.E.128 R68, desc[UR32][R108.64] ;  /* 0x000000206c449981 */ /* 0x002328000c1e1d00 */
[----:B------:R-:W4:Y:S01]  /*2980*/  @!P0 LDG.E.128 R84, desc[UR32][R110.64] ;  /* 0x000000206e548981 */ /* 0x000f22000c1e1d00 */
[----:B------:R-:W-:Y:S06]  /*2990*/  BAR.SYNC.DEFER_BLOCKING 0x0 ;  /* 0x0000000000007b1d */ /* 0x000fec0000010000 */
[----:B------:R1:W-:Y:S02]  /*29a0*/  STS [R123], R0 ;  /* 0x000000007b007388 */ /* 0x0003e40000000800 */
[----:B------:R-:W-:Y:S01]  /*29b0*/  BAR.SYNC.DEFER_BLOCKING 0x0 ;  /* 0x0000000000007b1d */ /* 0x000fe20000010000 */
[----:B0-----:R-:W-:Y:S01]  /*29c0*/  FADD R66, R20, R4 ;  /* 0x0000000414427221 */ /* 0x001fe20000000000 */
[----:B------:R-:W-:-:S04]  /*29d0*/  FADD R4, R41, -R25 ;  /* 0x8000001929047221 */ /* 0x000fc80000000000 */
[----:B------:R-:W-:Y:S01]  /*29e0*/  FFMA R25, R139, R4, R25 ;  /* 0x000000048b197223 */ /* 0x000fe20000000019 */
[--C-:B------:R-:W-:Y:S01]  /*29f0*/  FADD R4, R43, -R27.reuse ;  /* 0x8000001b2b047221 */ /* 0x100fe20000000000 */
[C---:B-----5:R-:W-:Y:S01]  /*2a00*/  FADD R96, R20.reuse, R8 ;  /* 0x0000000814607221 */ /* 0x060fe20000000000 */
[C---:B------:R-:W-:Y:S01]  /*2a10*/  FADD R100, R20.reuse, R12 ;  /* 0x0000000c14647221 */ /* 0x040fe20000000000 */
[----:B------:R-:W-:Y:S01]  /*2a20*/  FADD R112, R20, R16 ;  /* 0x0000001014707221 */ /* 0x000fe20000000000 */
[----:B------:R-:W-:Y:S01]  /*2a30*/  FADD R20, R22, R6 ;  /* 0x0000000616147221 */ /* 0x000fe20000000000 */
[----:B------:R-:W-:Y:S01]  /*2a40*/  FFMA R27, R139, R4, R27 ;  /* 0x000000048b1b7223 */ /* 0x000fe2000000001b */
[----:B------:R-:W0:Y:S04]  /*2a50*/  LDS R106, [R106] ;  /* 0x000000006a6a7984 */ /* 0x000e280000000800 */
[----:B------:R-:W5:Y:S04]  /*2a60*/  LDS R102, [R102] ;  /* 0x0000000066667984 */ /* 0x000f680000000800 */
[----:B------:R-:W0:Y:S01]  /*2a70*/  LDS R104, [R104] ;  /* 0x0000000068687984 */ /* 0x000e220000000800 */
[----:B------:R-:W-:-:S03]  /*2a80*/  FADD R6, R45, -R29 ;  /* 0x8000001d2d067221 */ /* 0x000fc60000000000 */
[----:B------:R-:W0:Y:S01]  /*2a90*/  LDS R122, [R122] ;  /* 0x000000007a7a7984 */ /* 0x000e220000000800 */
[----:B------:R-:W-:Y:S01]  /*2aa0*/  FADD R4, R47, -R31 ;  /* 0x8000001f2f047221 */ /* 0x000fe20000000000 */
[----:B------:R-:W-:Y:S01]  /*2ab0*/  FFMA R29, R137, R6, R29 ;  /* 0x00000006891d7223 */ /* 0x000fe2000000001d */
[----:B------:R-:W-:Y:S02]  /*2ac0*/  FADD R6, R49, -R33 ;  /* 0x8000002131067221 */ /* 0x000fe40000000000 */
[----:B------:R-:W-:Y:S01]  /*2ad0*/  FFMA R31, R137, R4, R31 ;  /* 0x00000004891f7223 */ /* 0x000fe2000000001f */
[----:B------:R-:W-:Y:S01]  /*2ae0*/  FADD R4, R51, -R35 ;  /* 0x8000002333047221 */ /* 0x000fe20000000000 */
[----:B------:R-:W-:Y:S01]  /*2af0*/  FFMA R33, R135, R6, R33 ;  /* 0x0000000687217223 */ /* 0x000fe20000000021 */
[----:B---3--:R-:W-:Y:S02]  /*2b00*/  FADD R6, R53, -R37 ;  /* 0x8000002535067221 */ /* 0x008fe40000000000 */
[----:B------:R-:W-:Y:S01]  /*2b10*/  FFMA R35, R135, R4, R35 ;  /* 0x0000000487237223 */ /* 0x000fe20000000023 */
[----:B------:R-:W-:Y:S01]  /*2b20*/  FADD R4, R55, -R39 ;  /* 0x8000002737047221 */ /* 0x000fe20000000000 */
[C---:B------:R-:W-:Y:S01]  /*2b30*/  FADD R67, R21.reuse, R5 ;  /* 0x0000000515437221 */ /* 0x040fe20000000000 */
[C---:B------:R-:W-:Y:S01]  /*2b40*/  FADD R97, R21.reuse, R9 ;  /* 0x0000000915617221 */ /* 0x040fe20000000000 */
[C---:B------:R-:W-:Y:S01]  /*2b50*/  FADD R101, R21.reuse, R13 ;  /* 0x0000000d15657221 */ /* 0x040fe20000000000 */
[----:B------:R-:W-:Y:S01]  /*2b60*/  FADD R103, R21, R17 ;  /* 0x0000001115677221 */ /* 0x000fe20000000000 */
[----:B------:R-:W-:Y:S01]  /*2b70*/  FADD R21, R23, R7 ;  /* 0x0000000717157221 */ /* 0x000fe20000000000 */
[C---:B------:R-:W-:Y:S01]  /*2b80*/  FFMA R37, R133.reuse, R6, R37 ;  /* 0x0000000685257223 */ /* 0x040fe20000000025 */
[----:B------:R-:W-:Y:S01]  /*2b90*/  FFMA R39, R133, R4, R39 ;  /* 0x0000000485277223 */ /* 0x000fe20000000027 */
[C---:B------:R-:W-:Y:S01]  /*2ba0*/  FADD R99, R23.reuse, R11 ;  /* 0x0000000b17637221 */ /* 0x040fe20000000000 */
[----:B------:R-:W-:Y:S01]  /*2bb0*/  FADD R40, R40, -R24 ;  /* 0x8000001828287221 */ /* 0x000fe20000000000 */
[----:B------:R-:W-:Y:S01]  /*2bc0*/  FADD R42, R42, -R26 ;  /* 0x8000001a2a2a7221 */ /* 0x000fe20000000000 */
[----:B------:R-:W-:Y:S01]  /*2bd0*/  FADD R98, R22, R10 ;  /* 0x0000000a16627221 */ /* 0x000fe20000000000 */
[----:B------:R-:W-:Y:S01]  /*2be0*/  FADD R41, R23, R15 ;  /* 0x0000000f17297221 */ /* 0x000fe20000000000 */
[----:B------:R-:W-:Y:S01]  /*2bf0*/  FADD R44, R44, -R28 ;  /* 0x8000001c2c2c7221 */ /* 0x000fe20000000000 */
[----:B------:R-:W-:Y:S01]  /*2c00*/  FADD R46, R46, -R30 ;  /* 0x8000001e2e2e7221 */ /* 0x000fe20000000000 */
[----:B------:R-:W-:Y:S01]  /*2c10*/  FADD R48, R48, -R32 ;  /* 0x8000002030307221 */ /* 0x000fe20000000000 */
[----:B------:R-:W-:Y:S01]  /*2c20*/  FADD R50, R50, -R34 ;  /* 0x8000002232327221 */ /* 0x000fe20000000000 */
[C---:B------:R-:W-:Y:S01]  /*2c30*/  FFMA R40, R139.reuse, R40, R24 ;  /* 0x000000288b287223 */ /* 0x040fe20000000018 */
[----:B------:R-:W-:Y:S01]  /*2c40*/  FFMA R42, R139, R42, R26 ;  /* 0x0000002a8b2a7223 */ /* 0x000fe2000000001a */
[C---:B------:R-:W-:Y:S01]  /*2c50*/  FFMA R44, R137.reuse, R44, R28 ;  /* 0x0000002c892c7223 */ /* 0x040fe2000000001c */
[----:B------:R-:W-:Y:S01]  /*2c60*/  FFMA R46, R137, R46, R30 ;  /* 0x0000002e892e7223 */ /* 0x000fe2000000001e */
[C---:B------:R-:W-:Y:S01]  /*2c70*/  FFMA R48, R135.reuse, R48, R32 ;  /* 0x0000003087307223 */ /* 0x040fe20000000020 */
[----:B------:R-:W-:Y:S01]  /*2c80*/  FFMA R50, R135, R50, R34 ;  /* 0x0000003287327223 */ /* 0x000fe20000000022 */
[----:B-1----:R-:W-:Y:S01]  /*2c90*/  FADD R108, R22, R14 ;  /* 0x0000000e166c7221 */ /* 0x002fe20000000000 */
[----:B------:R-:W-:Y:S01]  /*2ca0*/  FADD R23, R23, R19 ;  /* 0x0000001317177221 */ /* 0x000fe20000000000 */
[----:B------:R-:W-:Y:S01]  /*2cb0*/  FADD R52, R52, -R36 ;  /* 0x8000002434347221 */ /* 0x000fe20000000000 */
[----:B------:R-:W-:-:S03]  /*2cc0*/  FADD R54, R54, -R38 ;  /* 0x8000002636367221 */ /* 0x000fc60000000000 */
[C---:B------:R-:W-:Y:S01]  /*2cd0*/  FFMA R52, R133.reuse, R52, R36 ;  /* 0x0000003485347223 */ /* 0x040fe20000000024 */
[----:B------:R-:W-:Y:S01]  /*2ce0*/  FFMA R54, R133, R54, R38 ;  /* 0x0000003685367223 */ /* 0x000fe20000000026 */
[----:B------:R-:W-:Y:S01]  /*2cf0*/  FADD R18, R22, R18 ;  /* 0x0000001216127221 */ /* 0x000fe20000000000 */
[----:B--2---:R-:W-:Y:S01]  /*2d00*/  FADD R92, R92, -R76 ;  /* 0x8000004c5c5c7221 */ /* 0x004fe20000000000 */
[----:B------:R-:W-:Y:S01]  /*2d10*/  FADD R4, R93, -R77 ;  /* 0x8000004d5d047221 */ /* 0x000fe20000000000 */
[----:B------:R-:W-:Y:S01]  /*2d20*/  FADD R7, R94, -R78 ;  /* 0x8000004e5e077221 */ /* 0x000fe20000000000 */
[----:B------:R-:W-:Y:S01]  /*2d30*/  FADD R6, R95, -R79 ;  /* 0x8000004f5f067221 */ /* 0x000fe20000000000 */
[----:B----4-:R-:W-:Y:S01]  /*2d40*/  FADD R72, R72, -R88 ;  /* 0x8000005848487221 */ /* 0x010fe20000000000 */
[----:B------:R-:W-:Y:S01]  /*2d50*/  FADD R0, R73, -R89 ;  /* 0x8000005949007221 */ /* 0x000fe20000000000 */
[----:B------:R-:W-:Y:S01]  /*2d60*/  FADD R11, R74, -R90 ;  /* 0x8000005a4a0b7221 */ /* 0x000fe20000000000 */
[----:B------:R-:W-:Y:S01]  /*2d70*/  FADD R8, R75, -R91 ;  /* 0x8000005b4b087221 */ /* 0x000fe20000000000 */
[----:B------:R-:W-:Y:S01]  /*2d80*/  FADD R68, R68, -R80 ;  /* 0x8000005044447221 */ /* 0x000fe20000000000 */
[----:B------:R-:W-:Y:S01]  /*2d90*/  FADD R10, R69, -R81 ;  /* 0x80000051450a7221 */ /* 0x000fe20000000000 */
[----:B------:R-:W-:Y:S01]  /*2da0*/  FADD R15, R70, -R82 ;  /* 0x80000052460f7221 */ /* 0x000fe20000000000 */
[----:B------:R-:W-:Y:S01]  /*2db0*/  FADD R12, R71, -R83 ;  /* 0x80000053470c7221 */ /* 0x000fe20000000000 */
[C---:B------:R-:W-:Y:S01]  /*2dc0*/  FFMA R5, R139.reuse, R92, R76 ;  /* 0x0000005c8b057223 */ /* 0x040fe2000000004c */
[C---:B------:R-:W-:Y:S01]  /*2dd0*/  FFMA R4, R139.reuse, R4, R77 ;  /* 0x000000048b047223 */ /* 0x040fe2000000004d */
[C---:B------:R-:W-:Y:S01]  /*2de0*/  FFMA R7, R139.reuse, R7, R78 ;  /* 0x000000078b077223 */ /* 0x040fe2000000004e */
[----:B------:R-:W-:Y:S01]  /*2df0*/  FFMA R6, R139, R6, R79 ;  /* 0x000000068b067223 */ /* 0x000fe2000000004f */
        /* <DEDUP_REMOVED lines=8> */
[----:B------:R-:W-:Y:S01]  /*2e80*/  FADD R5, -R40, R5 ;  /* 0x0000000528057221 */ /* 0x000fe20000000100 */
[----:B------:R-:W-:Y:S01]  /*2e90*/  FADD R4, -R25, R4 ;  /* 0x0000000419047221 */ /* 0x000fe20000000100 */
[----:B------:R-:W-:Y:S01]  /*2ea0*/  FADD R7, -R42, R7 ;  /* 0x000000072a077221 */ /* 0x000fe20000000100 */
[----:B------:R-:W-:Y:S01]  /*2eb0*/  FADD R6, -R27, R6 ;  /* 0x000000061b067221 */ /* 0x000fe20000000100 */
[----:B------:R-:W-:Y:S01]  /*2ec0*/  FADD R9, -R44, R9 ;  /* 0x000000092c097221 */ /* 0x000fe20000000100 */
[----:B------:R-:W-:Y:S01]  /*2ed0*/  FADD R0, -R29, R0 ;  /* 0x000000001d007221 */ /* 0x000fe20000000100 */
[----:B------:R-:W-:Y:S01]  /*2ee0*/  FADD R11, -R46, R11 ;  /* 0x0000000b2e0b7221 */ /* 0x000fe20000000100 */
[----:B------:R-:W-:Y:S01]  /*2ef0*/  FADD R8, -R31, R8 ;  /* 0x000000081f087221 */ /* 0x000fe20000000100 */
[----:B------:R-:W-:Y:S01]  /*2f00*/  FADD R84, R84, -R56 ;  /* 0x8000003854547221 */ /* 0x000fe20000000000 */
[----:B------:R-:W-:Y:S01]  /*2f10*/  FADD R14, R85, -R57 ;  /* 0x80000039550e7221 */ /* 0x000fe20000000000 */
[----:B------:R-:W-:Y:S01]  /*2f20*/  FADD R19, R86, -R58 ;  /* 0x8000003a56137221 */ /* 0x000fe20000000000 */
[----:B------:R-:W-:Y:S01]  /*2f30*/  FADD R16, R87, -R59 ;  /* 0x8000003b57107221 */ /* 0x000fe20000000000 */
[----:B------:R-:W-:Y:S01]  /*2f40*/  FADD R13, -R48, R13 ;  /* 0x0000000d300d7221 */ /* 0x000fe20000000100 */
[----:B------:R-:W-:Y:S01]  /*2f50*/  FADD R10, -R33, R10 ;  /* 0x0000000a210a7221 */ /* 0x000fe20000000100 */
[----:B------:R-:W-:Y:S01]  /*2f60*/  FADD R15, -R50, R15 ;  /* 0x0000000f320f7221 */ /* 0x000fe20000000100 */
[----:B------:R-:W-:Y:S01]  /*2f70*/  FADD R12, -R35, R12 ;  /* 0x0000000c230c7221 */ /* 0x000fe20000000100 */
[-C--:B0-----:R-:W-:Y:S01]  /*2f80*/  FFMA R5, R5, R106.reuse, R40 ;  /* 0x0000006a05057223 */ /* 0x081fe20000000028 */
[-C--:B------:R-:W-:Y:S01]  /*2f90*/  FFMA R4, R4, R106.reuse, R25 ;  /* 0x0000006a04047223 */ /* 0x080fe20000000019 */
[-C--:B------:R-:W-:Y:S01]  /*2fa0*/  FFMA R7, R7, R106.reuse, R42 ;  /* 0x0000006a07077223 */ /* 0x080fe2000000002a */
[----:B------:R-:W-:Y:S01]  /*2fb0*/  FFMA R6, R6, R106, R27 ;  /* 0x0000006a06067223 */ /* 0x000fe2000000001b */
[-C--:B-----5:R-:W-:Y:S01]  /*2fc0*/  FFMA R9, R9, R102.reuse, R44 ;  /* 0x0000006609097223 */ /* 0x0a0fe2000000002c */
[-C--:B------:R-:W-:Y:S01]  /*2fd0*/  FFMA R0, R0, R102.reuse, R29 ;  /* 0x0000006600007223 */ /* 0x080fe2000000001d */
[-C--:B------:R-:W-:Y:S01]  /*2fe0*/  FFMA R11, R11, R102.reuse, R46 ;  /* 0x000000660b0b7223 */ /* 0x080fe2000000002e */
[----:B------:R-:W-:Y:S01]  /*2ff0*/  FFMA R8, R8, R102, R31 ;  /* 0x0000006608087223 */ /* 0x000fe2000000001f */
[C---:B------:R-:W-:Y:S01]  /*3000*/  FFMA R17, R133.reuse, R84, R56 ;  /* 0x0000005485117223 */ /* 0x040fe20000000038 */
[C---:B------:R-:W-:Y:S01]  /*3010*/  FFMA R14, R133.reuse, R14, R57 ;  /* 0x0000000e850e7223 */ /* 0x040fe20000000039 */
[C---:B------:R-:W-:Y:S01]  /*3020*/  FFMA R19, R133.reuse, R19, R58 ;  /* 0x0000001385137223 */ /* 0x040fe2000000003a */
[----:B------:R-:W-:Y:S01]  /*3030*/  FFMA R16, R133, R16, R59 ;  /* 0x0000001085107223 */ /* 0x000fe2000000003b */
[-C--:B------:R-:W-:Y:S01]  /*3040*/  FFMA R13, R13, R104.reuse, R48 ;  /* 0x000000680d0d7223 */ /* 0x080fe20000000030 */
[-C--:B------:R-:W-:Y:S01]  /*3050*/  FFMA R10, R10, R104.reuse, R33 ;  /* 0x000000680a0a7223 */ /* 0x080fe20000000021 */
[-C--:B------:R-:W-:Y:S01]  /*3060*/  FFMA R15, R15, R104.reuse, R50 ;  /* 0x000000680f0f7223 */ /* 0x080fe20000000032 */
[----:B------:R-:W-:Y:S01]  /*3070*/  FFMA R12, R12, R104, R35 ;  /* 0x000000680c0c7223 */ /* 0x000fe20000000023 */
[----:B------:R-:W-:Y:S01]  /*3080*/  FADD R24, R5, R66 ;  /* 0x0000004205187221 */ /* 0x000fe20000000000 */
[----:B------:R-:W-:Y:S01]  /*3090*/  FADD R25, R4, R67 ;  /* 0x0000004304197221 */ /* 0x000fe20000000000 */
[----:B------:R-:W-:Y:S01]  /*30a0*/  FADD R26, R7, R20 ;  /* 0x00000014071a7221 */ /* 0x000fe20000000000 */
[----:B------:R-:W-:Y:S01]  /*30b0*/  FADD R27, R6, R21 ;  /* 0x00000015061b7221 */ /* 0x000fe20000000000 */
[----:B------:R-:W-:Y:S01]  /*30c0*/  BAR.SYNC.DEFER_BLOCKING 0x0 ;  /* 0x0000000000007b1d */ /* 0x000fe20000010000 */
[----:B------:R-:W-:Y:S01]  /*30d0*/  FADD R96, R9, R96 ;  /* 0x0000006009607221 */ /* 0x000fe20000000000 */
[----:B------:R-:W-:Y:S01]  /*30e0*/  FADD R97, R0, R97 ;  /* 0x0000006100617221 */ /* 0x000fe20000000000 */
[----:B------:R-:W-:Y:S01]  /*30f0*/  FADD R98, R11, R98 ;  /* 0x000000620b627221 */ /* 0x000fe20000000000 */
[----:B------:R-:W-:Y:S01]  /*3100*/  FADD R99, R8, R99 ;  /* 0x0000006308637221 */ /* 0x000fe20000000000 */
[----:B------:R-:W-:Y:S01]  /*3110*/  FADD R17, -R52, R17 ;  /* 0x0000001134117221 */ /* 0x000fe20000000100 */
[----:B------:R-:W-:Y:S01]  /*3120*/  FADD R14, -R37, R14 ;  /* 0x0000000e250e7221 */ /* 0x000fe20000000100 */
[----:B------:R-:W-:Y:S01]  /*3130*/  FADD R19, -R54, R19 ;  /* 0x0000001336137221 */ /* 0x000fe20000000100 */
[----:B------:R-:W-:Y:S01]  /*3140*/  FADD R4, R13, R100 ;  /* 0x000000640d047221 */ /* 0x000fe20000000000 */
[----:B------:R-:W-:Y:S01]  /*3150*/  FADD R16, -R39, R16 ;  /* 0x0000001027107221 */ /* 0x000fe20000000100 */
[----:B------:R-:W-:Y:S01]  /*3160*/  FADD R5, R10, R101 ;  /* 0x000000650a057221 */ /* 0x000fe20000000000 */
[----:B------:R-:W-:Y:S01]  /*3170*/  FADD R6, R15, R108 ;  /* 0x0000006c0f067221 */ /* 0x000fe20000000000 */
[----:B------:R-:W-:Y:S01]  /*3180*/  FADD R7, R12, R41 ;  /* 0x000000290c077221 */ /* 0x000fe20000000000 */
[-C--:B------:R-:W-:Y:S01]  /*3190*/  FFMA R17, R17, R122.reuse, R52 ;  /* 0x0000007a11117223 */ /* 0x080fe20000000034 */
[-C--:B------:R-:W-:Y:S01]  /*31a0*/  FFMA R14, R14, R122.reuse, R37 ;  /* 0x0000007a0e0e7223 */ /* 0x080fe20000000025 */
[-C--:B------:R-:W-:Y:S01]  /*31b0*/  FFMA R19, R19, R122.reuse, R54 ;  /* 0x0000007a13137223 */ /* 0x080fe20000000036 */
[----:B------:R-:W-:Y:S01]  /*31c0*/  FFMA R16, R16, R122, R39 ;  /* 0x0000007a10107223 */ /* 0x000fe20000000027 */
[----:B------:R-:W-:Y:S01]  /*31d0*/  FADD R20, R17, R112 ;  /* 0x0000007011147221 */ /* 0x000fe20000000000 */
[----:B------:R-:W-:Y:S01]  /*31e0*/  FADD R21, R14, R103 ;  /* 0x000000670e157221 */ /* 0x000fe20000000000 */
[----:B------:R-:W-:Y:S01]  /*31f0*/  FADD R22, R19, R18 ;  /* 0x0000001213167221 */ /* 0x000fe20000000000 */
[----:B------:R0:W-:Y:S04]  /*3200*/  @!P3 STG.E.128 desc[UR32][R60.64], R24 ;  /* 0x000000183c00b986 */ /* 0x0001e8000c101d20 */
[----:B------:R0:W-:Y:S01]  /*3210*/  @!P2 STG.E.128 desc[UR32][R64.64], R96 ;  /* 0x000000604000a986 */ /* 0x0001e2000c101d20 */
[----:B------:R-:W-:-:S03]  /*3220*/  FADD R23, R16, R23 ;  /* 0x0000001710177221 */ /* 0x000fc60000000000 */
[----:B------:R0:W-:Y:S02]  /*3230*/  @!P1 STG.E.128 desc[UR32][R62.64], R4 ;  /* 0x000000043e009986 */ /* 0x0001e4000c101d20 */
[----:B0-----:R-:W-:Y:S05]  /*3240*/  @P0 EXIT ;  /* 0x000000000000094d */ /* 0x001fea0003800000 */
[----:B------:R-:W-:Y:S01]  /*3250*/  STG.E.128 desc[UR32][R2.64], R20 ;  /* 0x0000001402007986 */ /* 0x000fe2000c101d20 */
[----:B------:R-:W-:Y:S05]  /*3260*/  EXIT ;  /* 0x000000000000794d */ /* 0x000fea0003800000 */
.L_x_0:
[----:B------:R-:W-:-:S00]  /*3270*/  BRA `(.L_x_0) ;  /* 0xfffffffc00fc7947 */ /* 0x000fc0000383ffff */
[----:B------:R-:W-:-:S00]  /*3280*/  NOP ;  /* 0x0000000000007918 */ /* 0x000fc00000000000 */
[----:B------:R-:W-:-:S00]  /*3290*/  NOP ;  /* 0x0000000000007918 */ /* 0x000fc00000000000 */
[----:B------:R-:W-:-:S00]  /*32a0*/  NOP ;  /* 0x0000000000007918 */ /* 0x000fc00000000000 */
[----:B------:R-:W-:-:S00]  /*32b0*/  NOP ;  /* 0x0000000000007918 */ /* 0x000fc00000000000 */
[----:B------:R-:W-:-:S00]  /*32c0*/  NOP ;  /* 0x0000000000007918 */ /* 0x000fc00000000000 */
[----:B------:R-:W-:-:S00]  /*32d0*/  NOP ;  /* 0x0000000000007918 */ /* 0x000fc00000000000 */
[----:B------:R-:W-:-:S00]  /*32e0*/  NOP ;  /* 0x0000000000007918 */ /* 0x000fc00000000000 */
[----:B------:R-:W-:-:S00]  /*32f0*/  NOP ;  /* 0x0000000000007918 */ /* 0x000fc00000000000 */
.L_x_1:


//--------------------- .nv.shared.triton_poi_fused__unsafe_index_add_convolution_mul_sub_32 --------------------------
	.section	.nv.shared.triton_poi_fused__unsafe_index_add_convolution_mul_sub_32,"aw",@nobits
	.sectionflags	@""
	.align	16
	.zero		1024


//--------------------- .nv.constant0.triton_poi_fused__unsafe_index_add_convolution_mul_sub_32 --------------------------
	.section	.nv.constant0.triton_poi_fused__unsafe_index_add_convolution_mul_sub_32,"a",@progbits
	.sectionflags	@""
	.align	4
.nv.constant0.triton_poi_fused__unsafe_index_add_convolution_mul_sub_32:
	.zero		608
